//
// Generated by NVIDIA NVVM Compiler
//
// Compiler Build ID: CL-36424714
// Cuda compilation tools, release 13.0, V13.0.88
// Based on NVVM 20.0.0
//

.version 9.0
.target sm_100
.address_size 64

	// .globl	_Z20I_W_B_multiplicationPfS_S_S_ii
// _ZZ15find_max_kernelPfS_iE10shared_max has been demoted
// _ZZ22softmax_exp_sum_kernelPfS_fS_iE10shared_sum has been demoted
// _ZZ26softmax_dot_product_kernelPfS_S_iE10shared_dot has been demoted
// _ZZ17reduce_sum_kernelPfS_iE10shared_sum has been demoted

.visible .entry _Z20I_W_B_multiplicationPfS_S_S_ii(
	.param .u64 .ptr .align 1 _Z20I_W_B_multiplicationPfS_S_S_ii_param_0,
	.param .u64 .ptr .align 1 _Z20I_W_B_multiplicationPfS_S_S_ii_param_1,
	.param .u64 .ptr .align 1 _Z20I_W_B_multiplicationPfS_S_S_ii_param_2,
	.param .u64 .ptr .align 1 _Z20I_W_B_multiplicationPfS_S_S_ii_param_3,
	.param .u32 _Z20I_W_B_multiplicationPfS_S_S_ii_param_4,
	.param .u32 _Z20I_W_B_multiplicationPfS_S_S_ii_param_5
)
{
	.reg .pred 	%p<11>;
	.reg .b32 	%r<38>;
	.reg .b32 	%f<110>;
	.reg .b64 	%rd<35>;

	ld.param.u64 	%rd12, [_Z20I_W_B_multiplicationPfS_S_S_ii_param_0];
	ld.param.u64 	%rd13, [_Z20I_W_B_multiplicationPfS_S_S_ii_param_1];
	ld.param.u64 	%rd10, [_Z20I_W_B_multiplicationPfS_S_S_ii_param_2];
	ld.param.u64 	%rd11, [_Z20I_W_B_multiplicationPfS_S_S_ii_param_3];
	ld.param.u32 	%r24, [_Z20I_W_B_multiplicationPfS_S_S_ii_param_4];
	ld.param.u32 	%r23, [_Z20I_W_B_multiplicationPfS_S_S_ii_param_5];
	cvta.to.global.u64 	%rd1, %rd13;
	cvta.to.global.u64 	%rd2, %rd12;
	mov.u32 	%r25, %ctaid.x;
	mov.u32 	%r26, %ntid.x;
	mov.u32 	%r27, %tid.x;
	mad.lo.s32 	%r1, %r25, %r26, %r27;
	setp.ge.s32 	%p1, %r1, %r24;
	@%p1 bra 	$L__BB0_15;
	cvta.to.global.u64 	%rd14, %rd10;
	mul.wide.s32 	%rd15, %r1, 4;
	add.s64 	%rd16, %rd14, %rd15;
	ld.global.f32 	%f109, [%rd16];
	setp.lt.s32 	%p2, %r23, 1;
	@%p2 bra 	$L__BB0_14;
	mul.lo.s32 	%r2, %r23, %r1;
	and.b32  	%r3, %r23, 15;
	setp.lt.u32 	%p3, %r23, 16;
	mov.b32 	%r34, 0;
	@%p3 bra 	$L__BB0_5;
	and.b32  	%r34, %r23, 2147483632;
	neg.s32 	%r32, %r34;
	add.s64 	%rd3, %rd2, 32;
	add.s64 	%rd33, %rd1, 32;
	mov.u32 	%r31, %r2;
$L__BB0_4:
	.pragma "nounroll";
	mul.wide.s32 	%rd17, %r31, 4;
	add.s64 	%rd18, %rd3, %rd17;
	ld.global.f32 	%f16, [%rd18+-32];
	ld.global.f32 	%f17, [%rd33+-32];
	fma.rn.f32 	%f18, %f16, %f17, %f109;
	ld.global.f32 	%f19, [%rd18+-28];
	ld.global.f32 	%f20, [%rd33+-28];
	fma.rn.f32 	%f21, %f19, %f20, %f18;
	ld.global.f32 	%f22, [%rd18+-24];
	ld.global.f32 	%f23, [%rd33+-24];
	fma.rn.f32 	%f24, %f22, %f23, %f21;
	ld.global.f32 	%f25, [%rd18+-20];
	ld.global.f32 	%f26, [%rd33+-20];
	fma.rn.f32 	%f27, %f25, %f26, %f24;
	ld.global.f32 	%f28, [%rd18+-16];
	ld.global.f32 	%f29, [%rd33+-16];
	fma.rn.f32 	%f30, %f28, %f29, %f27;
	ld.global.f32 	%f31, [%rd18+-12];
	ld.global.f32 	%f32, [%rd33+-12];
	fma.rn.f32 	%f33, %f31, %f32, %f30;
	ld.global.f32 	%f34, [%rd18+-8];
	ld.global.f32 	%f35, [%rd33+-8];
	fma.rn.f32 	%f36, %f34, %f35, %f33;
	ld.global.f32 	%f37, [%rd18+-4];
	ld.global.f32 	%f38, [%rd33+-4];
	fma.rn.f32 	%f39, %f37, %f38, %f36;
	ld.global.f32 	%f40, [%rd18];
	ld.global.f32 	%f41, [%rd33];
	fma.rn.f32 	%f42, %f40, %f41, %f39;
	ld.global.f32 	%f43, [%rd18+4];
	ld.global.f32 	%f44, [%rd33+4];
	fma.rn.f32 	%f45, %f43, %f44, %f42;
	ld.global.f32 	%f46, [%rd18+8];
	ld.global.f32 	%f47, [%rd33+8];
	fma.rn.f32 	%f48, %f46, %f47, %f45;
	ld.global.f32 	%f49, [%rd18+12];
	ld.global.f32 	%f50, [%rd33+12];
	fma.rn.f32 	%f51, %f49, %f50, %f48;
	ld.global.f32 	%f52, [%rd18+16];
	ld.global.f32 	%f53, [%rd33+16];
	fma.rn.f32 	%f54, %f52, %f53, %f51;
	ld.global.f32 	%f55, [%rd18+20];
	ld.global.f32 	%f56, [%rd33+20];
	fma.rn.f32 	%f57, %f55, %f56, %f54;
	ld.global.f32 	%f58, [%rd18+24];
	ld.global.f32 	%f59, [%rd33+24];
	fma.rn.f32 	%f60, %f58, %f59, %f57;
	ld.global.f32 	%f61, [%rd18+28];
	ld.global.f32 	%f62, [%rd33+28];
	fma.rn.f32 	%f109, %f61, %f62, %f60;
	add.s32 	%r32, %r32, 16;
	add.s32 	%r31, %r31, 16;
	add.s64 	%rd33, %rd33, 64;
	setp.ne.s32 	%p4, %r32, 0;
	@%p4 bra 	$L__BB0_4;
$L__BB0_5:
	setp.eq.s32 	%p5, %r3, 0;
	@%p5 bra 	$L__BB0_14;
	and.b32  	%r11, %r23, 7;
	setp.lt.u32 	%p6, %r3, 8;
	@%p6 bra 	$L__BB0_8;
	add.s32 	%r29, %r34, %r2;
	mul.wide.s32 	%rd19, %r29, 4;
	add.s64 	%rd20, %rd2, %rd19;
	ld.global.f32 	%f64, [%rd20];
	mul.wide.u32 	%rd21, %r34, 4;
	add.s64 	%rd22, %rd1, %rd21;
	ld.global.f32 	%f65, [%rd22];
	fma.rn.f32 	%f66, %f64, %f65, %f109;
	ld.global.f32 	%f67, [%rd20+4];
	ld.global.f32 	%f68, [%rd22+4];
	fma.rn.f32 	%f69, %f67, %f68, %f66;
	ld.global.f32 	%f70, [%rd20+8];
	ld.global.f32 	%f71, [%rd22+8];
	fma.rn.f32 	%f72, %f70, %f71, %f69;
	ld.global.f32 	%f73, [%rd20+12];
	ld.global.f32 	%f74, [%rd22+12];
	fma.rn.f32 	%f75, %f73, %f74, %f72;
	ld.global.f32 	%f76, [%rd20+16];
	ld.global.f32 	%f77, [%rd22+16];
	fma.rn.f32 	%f78, %f76, %f77, %f75;
	ld.global.f32 	%f79, [%rd20+20];
	ld.global.f32 	%f80, [%rd22+20];
	fma.rn.f32 	%f81, %f79, %f80, %f78;
	ld.global.f32 	%f82, [%rd20+24];
	ld.global.f32 	%f83, [%rd22+24];
	fma.rn.f32 	%f84, %f82, %f83, %f81;
	ld.global.f32 	%f85, [%rd20+28];
	ld.global.f32 	%f86, [%rd22+28];
	fma.rn.f32 	%f109, %f85, %f86, %f84;
	add.s32 	%r34, %r34, 8;
$L__BB0_8:
	setp.eq.s32 	%p7, %r11, 0;
	@%p7 bra 	$L__BB0_14;
	and.b32  	%r14, %r23, 3;
	setp.lt.u32 	%p8, %r11, 4;
	@%p8 bra 	$L__BB0_11;
	add.s32 	%r30, %r34, %r2;
	mul.wide.s32 	%rd23, %r30, 4;
	add.s64 	%rd24, %rd2, %rd23;
	ld.global.f32 	%f88, [%rd24];
	mul.wide.u32 	%rd25, %r34, 4;
	add.s64 	%rd26, %rd1, %rd25;
	ld.global.f32 	%f89, [%rd26];
	fma.rn.f32 	%f90, %f88, %f89, %f109;
	ld.global.f32 	%f91, [%rd24+4];
	ld.global.f32 	%f92, [%rd26+4];
	fma.rn.f32 	%f93, %f91, %f92, %f90;
	ld.global.f32 	%f94, [%rd24+8];
	ld.global.f32 	%f95, [%rd26+8];
	fma.rn.f32 	%f96, %f94, %f95, %f93;
	ld.global.f32 	%f97, [%rd24+12];
	ld.global.f32 	%f98, [%rd26+12];
	fma.rn.f32 	%f109, %f97, %f98, %f96;
	add.s32 	%r34, %r34, 4;
$L__BB0_11:
	setp.eq.s32 	%p9, %r14, 0;
	@%p9 bra 	$L__BB0_14;
	mul.wide.u32 	%rd27, %r34, 4;
	add.s64 	%rd34, %rd1, %rd27;
	add.s32 	%r37, %r34, %r2;
	neg.s32 	%r36, %r14;
$L__BB0_13:
	.pragma "nounroll";
	mul.wide.s32 	%rd28, %r37, 4;
	add.s64 	%rd29, %rd2, %rd28;
	ld.global.f32 	%f99, [%rd29];
	ld.global.f32 	%f100, [%rd34];
	fma.rn.f32 	%f109, %f99, %f100, %f109;
	add.s64 	%rd34, %rd34, 4;
	add.s32 	%r37, %r37, 1;
	add.s32 	%r36, %r36, 1;
	setp.ne.s32 	%p10, %r36, 0;
	@%p10 bra 	$L__BB0_13;
$L__BB0_14:
	cvta.to.global.u64 	%rd30, %rd11;
	add.s64 	%rd32, %rd30, %rd15;
	st.global.f32 	[%rd32], %f109;
$L__BB0_15:
	ret;

}
	// .globl	_Z13vector_updatePfS_fi
.visible .entry _Z13vector_updatePfS_fi(
	.param .u64 .ptr .align 1 _Z13vector_updatePfS_fi_param_0,
	.param .u64 .ptr .align 1 _Z13vector_updatePfS_fi_param_1,
	.param .f32 _Z13vector_updatePfS_fi_param_2,
	.param .u32 _Z13vector_updatePfS_fi_param_3
)
{
	.reg .pred 	%p<2>;
	.reg .b32 	%r<6>;
	.reg .b32 	%f<6>;
	.reg .b64 	%rd<8>;

	ld.param.u64 	%rd1, [_Z13vector_updatePfS_fi_param_0];
	ld.param.u64 	%rd2, [_Z13vector_updatePfS_fi_param_1];
	ld.param.f32 	%f1, [_Z13vector_updatePfS_fi_param_2];
	ld.param.u32 	%r2, [_Z13vector_updatePfS_fi_param_3];
	mov.u32 	%r3, %ctaid.x;
	mov.u32 	%r4, %ntid.x;
	mov.u32 	%r5, %tid.x;
	mad.lo.s32 	%r1, %r3, %r4, %r5;
	setp.ge.s32 	%p1, %r1, %r2;
	@%p1 bra 	$L__BB1_2;
	cvta.to.global.u64 	%rd3, %rd2;
	cvta.to.global.u64 	%rd4, %rd1;
	mul.wide.s32 	%rd5, %r1, 4;
	add.s64 	%rd6, %rd3, %rd5;
	ld.global.f32 	%f2, [%rd6];
	mul.f32 	%f3, %f1, %f2;
	add.s64 	%rd7, %rd4, %rd5;
	ld.global.f32 	%f4, [%rd7];
	sub.f32 	%f5, %f4, %f3;
	st.global.f32 	[%rd7], %f5;
$L__BB1_2:
	ret;

}
	// .globl	_Z10backward_WPfS_S_S_S_ii
.visible .entry _Z10backward_WPfS_S_S_S_ii(
	.param .u64 .ptr .align 1 _Z10backward_WPfS_S_S_S_ii_param_0,
	.param .u64 .ptr .align 1 _Z10backward_WPfS_S_S_S_ii_param_1,
	.param .u64 .ptr .align 1 _Z10backward_WPfS_S_S_S_ii_param_2,
	.param .u64 .ptr .align 1 _Z10backward_WPfS_S_S_S_ii_param_3,
	.param .u64 .ptr .align 1 _Z10backward_WPfS_S_S_S_ii_param_4,
	.param .u32 _Z10backward_WPfS_S_S_S_ii_param_5,
	.param .u32 _Z10backward_WPfS_S_S_S_ii_param_6
)
{
	.reg .pred 	%p<4>;
	.reg .b32 	%r<14>;
	.reg .b32 	%f<8>;
	.reg .b64 	%rd<19>;

	ld.param.u64 	%rd1, [_Z10backward_WPfS_S_S_S_ii_param_0];
	ld.param.u64 	%rd2, [_Z10backward_WPfS_S_S_S_ii_param_1];
	ld.param.u64 	%rd3, [_Z10backward_WPfS_S_S_S_ii_param_2];
	ld.param.u64 	%rd4, [_Z10backward_WPfS_S_S_S_ii_param_3];
	ld.param.u64 	%rd5, [_Z10backward_WPfS_S_S_S_ii_param_4];
	ld.param.u32 	%r4, [_Z10backward_WPfS_S_S_S_ii_param_5];
	ld.param.u32 	%r3, [_Z10backward_WPfS_S_S_S_ii_param_6];
	mov.u32 	%r6, %ctaid.x;
	mov.u32 	%r7, %ntid.x;
	mov.u32 	%r8, %tid.x;
	mad.lo.s32 	%r1, %r6, %r7, %r8;
	mov.u32 	%r9, %ctaid.y;
	mov.u32 	%r10, %ntid.y;
	mov.u32 	%r11, %tid.y;
	mad.lo.s32 	%r12, %r9, %r10, %r11;
	setp.ge.s32 	%p1, %r1, %r3;
	setp.ge.s32 	%p2, %r12, %r4;
	or.pred  	%p3, %p1, %p2;
	@%p3 bra 	$L__BB2_2;
	cvta.to.global.u64 	%rd6, %rd3;
	cvta.to.global.u64 	%rd7, %rd2;
	cvta.to.global.u64 	%rd8, %rd1;
	cvta.to.global.u64 	%rd9, %rd4;
	cvta.to.global.u64 	%rd10, %rd5;
	mad.lo.s32 	%r13, %r3, %r12, %r1;
	mul.wide.u32 	%rd11, %r12, 4;
	add.s64 	%rd12, %rd6, %rd11;
	ld.global.f32 	%f1, [%rd12];
	mul.wide.s32 	%rd13, %r1, 4;
	add.s64 	%rd14, %rd7, %rd13;
	ld.global.f32 	%f2, [%rd14];
	mul.f32 	%f3, %f1, %f2;
	mul.wide.s32 	%rd15, %r13, 4;
	add.s64 	%rd16, %rd8, %rd15;
	ld.global.f32 	%f4, [%rd16];
	mul.f32 	%f5, %f1, %f4;
	add.s64 	%rd17, %rd9, %rd15;
	atom.global.add.f32 	%f6, [%rd17], %f3;
	add.s64 	%rd18, %rd10, %rd13;
	atom.global.add.f32 	%f7, [%rd18], %f5;
$L__BB2_2:
	ret;

}
	// .globl	_Z13backward_biasPfS_S_i
.visible .entry _Z13backward_biasPfS_S_i(
	.param .u64 .ptr .align 1 _Z13backward_biasPfS_S_i_param_0,
	.param .u64 .ptr .align 1 _Z13backward_biasPfS_S_i_param_1,
	.param .u64 .ptr .align 1 _Z13backward_biasPfS_S_i_param_2,
	.param .u32 _Z13backward_biasPfS_S_i_param_3
)
{
	.reg .pred 	%p<2>;
	.reg .b32 	%r<6>;
	.reg .b32 	%f<3>;
	.reg .b64 	%rd<8>;

	ld.param.u64 	%rd1, [_Z13backward_biasPfS_S_i_param_1];
	ld.param.u64 	%rd2, [_Z13backward_biasPfS_S_i_param_2];
	ld.param.u32 	%r2, [_Z13backward_biasPfS_S_i_param_3];
	mov.u32 	%r3, %ctaid.x;
	mov.u32 	%r4, %ntid.x;
	mov.u32 	%r5, %tid.x;
	mad.lo.s32 	%r1, %r3, %r4, %r5;
	setp.ge.s32 	%p1, %r1, %r2;
	@%p1 bra 	$L__BB3_2;
	cvta.to.global.u64 	%rd3, %rd1;
	cvta.to.global.u64 	%rd4, %rd2;
	mul.wide.s32 	%rd5, %r1, 4;
	add.s64 	%rd6, %rd4, %rd5;
	add.s64 	%rd7, %rd3, %rd5;
	ld.global.f32 	%f1, [%rd7];
	atom.global.add.f32 	%f2, [%rd6], %f1;
$L__BB3_2:
	ret;

}
	// .globl	_Z15activation_tanhPfi
.visible .entry _Z15activation_tanhPfi(
	.param .u64 .ptr .align 1 _Z15activation_tanhPfi_param_0,
	.param .u32 _Z15activation_tanhPfi_param_1
)
{
	.reg .pred 	%p<4>;
	.reg .b32 	%r<6>;
	.reg .b32 	%f<17>;
	.reg .b64 	%rd<5>;

	ld.param.u64 	%rd1, [_Z15activation_tanhPfi_param_0];
	ld.param.u32 	%r2, [_Z15activation_tanhPfi_param_1];
	mov.u32 	%r3, %ctaid.x;
	mov.u32 	%r4, %ntid.x;
	mov.u32 	%r5, %tid.x;
	mad.lo.s32 	%r1, %r3, %r4, %r5;
	setp.ge.s32 	%p1, %r1, %r2;
	@%p1 bra 	$L__BB4_2;
	cvta.to.global.u64 	%rd2, %rd1;
	mul.wide.s32 	%rd3, %r1, 4;
	add.s64 	%rd4, %rd2, %rd3;
	ld.global.f32 	%f1, [%rd4];
	abs.f32 	%f2, %f1;
	mul.f32 	%f3, %f2, 0f4038AA3B;
	ex2.approx.ftz.f32 	%f4, %f3;
	add.f32 	%f5, %f4, 0f3F800000;
	rcp.approx.ftz.f32 	%f6, %f5;
	fma.rn.f32 	%f7, %f6, 0fC0000000, 0f3F800000;
	setp.ge.f32 	%p2, %f2, 0f41102CB4;
	selp.f32 	%f8, 0f3F800000, %f7, %p2;
	copysign.f32 	%f9, %f1, %f8;
	mul.f32 	%f10, %f1, %f1;
	fma.rn.f32 	%f11, %f10, 0f3C80F082, 0fBD563CAE;
	fma.rn.f32 	%f12, %f11, %f10, 0f3E085941;
	fma.rn.f32 	%f13, %f12, %f10, 0fBEAAA9ED;
	fma.rn.f32 	%f14, %f13, %f10, 0f00000000;
	fma.rn.f32 	%f15, %f14, %f1, %f1;
	setp.ge.f32 	%p3, %f2, 0f3F19999A;
	selp.f32 	%f16, %f9, %f15, %p3;
	st.global.f32 	[%rd4], %f16;
$L__BB4_2:
	ret;

}
	// .globl	_Z15activation_reluPfi
.visible .entry _Z15activation_reluPfi(
	.param .u64 .ptr .align 1 _Z15activation_reluPfi_param_0,
	.param .u32 _Z15activation_reluPfi_param_1
)
{
	.reg .pred 	%p<2>;
	.reg .b32 	%r<6>;
	.reg .b32 	%f<3>;
	.reg .b64 	%rd<5>;

	ld.param.u64 	%rd1, [_Z15activation_reluPfi_param_0];
	ld.param.u32 	%r2, [_Z15activation_reluPfi_param_1];
	mov.u32 	%r3, %ctaid.x;
	mov.u32 	%r4, %ntid.x;
	mov.u32 	%r5, %tid.x;
	mad.lo.s32 	%r1, %r3, %r4, %r5;
	setp.ge.s32 	%p1, %r1, %r2;
	@%p1 bra 	$L__BB5_2;
	cvta.to.global.u64 	%rd2, %rd1;
	mul.wide.s32 	%rd3, %r1, 4;
	add.s64 	%rd4, %rd2, %rd3;
	ld.global.f32 	%f1, [%rd4];
	max.f32 	%f2, %f1, 0f00000000;
	st.global.f32 	[%rd4], %f2;
$L__BB5_2:
	ret;

}
	// .globl	_Z13backward_tanhPfS_S_i
.visible .entry _Z13backward_tanhPfS_S_i(
	.param .u64 .ptr .align 1 _Z13backward_tanhPfS_S_i_param_0,
	.param .u64 .ptr .align 1 _Z13backward_tanhPfS_S_i_param_1,
	.param .u64 .ptr .align 1 _Z13backward_tanhPfS_S_i_param_2,
	.param .u32 _Z13backward_tanhPfS_S_i_param_3
)
{
	.reg .pred 	%p<2>;
	.reg .b32 	%r<6>;
	.reg .b32 	%f<7>;
	.reg .b64 	%rd<11>;

	ld.param.u64 	%rd1, [_Z13backward_tanhPfS_S_i_param_0];
	ld.param.u64 	%rd2, [_Z13backward_tanhPfS_S_i_param_1];
	ld.param.u64 	%rd3, [_Z13backward_tanhPfS_S_i_param_2];
	ld.param.u32 	%r2, [_Z13backward_tanhPfS_S_i_param_3];
	mov.u32 	%r3, %ctaid.x;
	mov.u32 	%r4, %ntid.x;
	mov.u32 	%r5, %tid.x;
	mad.lo.s32 	%r1, %r3, %r4, %r5;
	setp.ge.s32 	%p1, %r1, %r2;
	@%p1 bra 	$L__BB6_2;
	cvta.to.global.u64 	%rd4, %rd2;
	cvta.to.global.u64 	%rd5, %rd1;
	cvta.to.global.u64 	%rd6, %rd3;
	mul.wide.s32 	%rd7, %r1, 4;
	add.s64 	%rd8, %rd4, %rd7;
	ld.global.f32 	%f1, [%rd8];
	add.s64 	%rd9, %rd5, %rd7;
	ld.global.f32 	%f2, [%rd9];
	mul.f32 	%f3, %f2, %f2;
	mov.f32 	%f4, 0f3F800000;
	sub.f32 	%f5, %f4, %f3;
	mul.f32 	%f6, %f1, %f5;
	add.s64 	%rd10, %rd6, %rd7;
	st.global.f32 	[%rd10], %f6;
$L__BB6_2:
	ret;

}
	// .globl	_Z13backward_reluPfS_S_i
.visible .entry _Z13backward_reluPfS_S_i(
	.param .u64 .ptr .align 1 _Z13backward_reluPfS_S_i_param_0,
	.param .u64 .ptr .align 1 _Z13backward_reluPfS_S_i_param_1,
	.param .u64 .ptr .align 1 _Z13backward_reluPfS_S_i_param_2,
	.param .u32 _Z13backward_reluPfS_S_i_param_3
)
{
	.reg .pred 	%p<3>;
	.reg .b32 	%r<6>;
	.reg .b32 	%f<5>;
	.reg .b64 	%rd<11>;

	ld.param.u64 	%rd1, [_Z13backward_reluPfS_S_i_param_0];
	ld.param.u64 	%rd2, [_Z13backward_reluPfS_S_i_param_1];
	ld.param.u64 	%rd3, [_Z13backward_reluPfS_S_i_param_2];
	ld.param.u32 	%r2, [_Z13backward_reluPfS_S_i_param_3];
	mov.u32 	%r3, %ctaid.x;
	mov.u32 	%r4, %ntid.x;
	mov.u32 	%r5, %tid.x;
	mad.lo.s32 	%r1, %r3, %r4, %r5;
	setp.ge.s32 	%p1, %r1, %r2;
	@%p1 bra 	$L__BB7_2;
	cvta.to.global.u64 	%rd4, %rd2;
	cvta.to.global.u64 	%rd5, %rd1;
	cvta.to.global.u64 	%rd6, %rd3;
	mul.wide.s32 	%rd7, %r1, 4;
	add.s64 	%rd8, %rd4, %rd7;
	ld.global.f32 	%f1, [%rd8];
	add.s64 	%rd9, %rd5, %rd7;
	ld.global.f32 	%f2, [%rd9];
	setp.gt.f32 	%p2, %f2, 0f00000000;
	selp.f32 	%f3, 0f3F800000, 0f00000000, %p2;
	mul.f32 	%f4, %f1, %f3;
	add.s64 	%rd10, %rd6, %rd7;
	st.global.f32 	[%rd10], %f4;
$L__BB7_2:
	ret;

}
	// .globl	_Z15backward_linearPfS_S_i
.visible .entry _Z15backward_linearPfS_S_i(
	.param .u64 .ptr .align 1 _Z15backward_linearPfS_S_i_param_0,
	.param .u64 .ptr .align 1 _Z15backward_linearPfS_S_i_param_1,
	.param .u64 .ptr .align 1 _Z15backward_linearPfS_S_i_param_2,
	.param .u32 _Z15backward_linearPfS_S_i_param_3
)
{
	.reg .pred 	%p<2>;
	.reg .b32 	%r<6>;
	.reg .b32 	%f<2>;
	.reg .b64 	%rd<8>;

	ld.param.u64 	%rd1, [_Z15backward_linearPfS_S_i_param_1];
	ld.param.u64 	%rd2, [_Z15backward_linearPfS_S_i_param_2];
	ld.param.u32 	%r2, [_Z15backward_linearPfS_S_i_param_3];
	mov.u32 	%r3, %ctaid.x;
	mov.u32 	%r4, %ntid.x;
	mov.u32 	%r5, %tid.x;
	mad.lo.s32 	%r1, %r3, %r4, %r5;
	setp.ge.s32 	%p1, %r1, %r2;
	@%p1 bra 	$L__BB8_2;
	cvta.to.global.u64 	%rd3, %rd1;
	cvta.to.global.u64 	%rd4, %rd2;
	mul.wide.s32 	%rd5, %r1, 4;
	add.s64 	%rd6, %rd3, %rd5;
	ld.global.f32 	%f1, [%rd6];
	add.s64 	%rd7, %rd4, %rd5;
	st.global.f32 	[%rd7], %f1;
$L__BB8_2:
	ret;

}
	// .globl	_Z15find_max_kernelPfS_i
.visible .entry _Z15find_max_kernelPfS_i(
	.param .u64 .ptr .align 1 _Z15find_max_kernelPfS_i_param_0,
	.param .u64 .ptr .align 1 _Z15find_max_kernelPfS_i_param_1,
	.param .u32 _Z15find_max_kernelPfS_i_param_2
)
{
	.reg .pred 	%p<7>;
	.reg .b32 	%r<19>;
	.reg .b32 	%f<11>;
	.reg .b64 	%rd<7>;
	// demoted variable
	.shared .align 4 .b8 _ZZ15find_max_kernelPfS_iE10shared_max[1024];
	ld.param.u64 	%rd2, [_Z15find_max_kernelPfS_i_param_0];
	ld.param.u64 	%rd3, [_Z15find_max_kernelPfS_i_param_1];
	ld.param.u32 	%r10, [_Z15find_max_kernelPfS_i_param_2];
	cvta.to.global.u64 	%rd1, %rd3;
	mov.u32 	%r11, %ctaid.x;
	mov.u32 	%r17, %ntid.x;
	mov.u32 	%r2, %tid.x;
	mad.lo.s32 	%r3, %r11, %r17, %r2;
	setp.ge.s32 	%p1, %r3, %r10;
	mov.f32 	%f10, 0fFF800000;
	@%p1 bra 	$L__BB9_2;
	cvta.to.global.u64 	%rd4, %rd2;
	mul.wide.s32 	%rd5, %r3, 4;
	add.s64 	%rd6, %rd4, %rd5;
	ld.global.f32 	%f10, [%rd6];
$L__BB9_2:
	shl.b32 	%r12, %r2, 2;
	mov.u32 	%r13, _ZZ15find_max_kernelPfS_iE10shared_max;
	add.s32 	%r4, %r13, %r12;
	st.shared.f32 	[%r4], %f10;
	bar.sync 	0;
	setp.lt.u32 	%p2, %r17, 2;
	@%p2 bra 	$L__BB9_6;
$L__BB9_3:
	shr.u32 	%r6, %r17, 1;
	setp.ge.u32 	%p3, %r2, %r6;
	@%p3 bra 	$L__BB9_5;
	ld.shared.f32 	%f5, [%r4];
	shl.b32 	%r14, %r6, 2;
	add.s32 	%r15, %r4, %r14;
	ld.shared.f32 	%f6, [%r15];
	max.f32 	%f7, %f5, %f6;
	st.shared.f32 	[%r4], %f7;
$L__BB9_5:
	bar.sync 	0;
	setp.gt.u32 	%p4, %r17, 3;
	mov.u32 	%r17, %r6;
	@%p4 bra 	$L__BB9_3;
$L__BB9_6:
	setp.ne.s32 	%p5, %r2, 0;
	@%p5 bra 	$L__BB9_9;
	ld.shared.f32 	%f3, [_ZZ15find_max_kernelPfS_iE10shared_max];
	ld.global.u32 	%r18, [%rd1];
$L__BB9_8:
	mov.b32 	%f8, %r18;
	max.f32 	%f9, %f3, %f8;
	mov.b32 	%r16, %f9;
	atom.relaxed.global.cas.b32 	%r9, [%rd1], %r18, %r16;
	setp.ne.s32 	%p6, %r18, %r9;
	mov.u32 	%r18, %r9;
	@%p6 bra 	$L__BB9_8;
$L__BB9_9:
	ret;

}
	// .globl	_Z22softmax_exp_sum_kernelPfS_fS_i
.visible .entry _Z22softmax_exp_sum_kernelPfS_fS_i(
	.param .u64 .ptr .align 1 _Z22softmax_exp_sum_kernelPfS_fS_i_param_0,
	.param .u64 .ptr .align 1 _Z22softmax_exp_sum_kernelPfS_fS_i_param_1,
	.param .f32 _Z22softmax_exp_sum_kernelPfS_fS_i_param_2,
	.param .u64 .ptr .align 1 _Z22softmax_exp_sum_kernelPfS_fS_i_param_3,
	.param .u32 _Z22softmax_exp_sum_kernelPfS_fS_i_param_4
)
{
	.reg .pred 	%p<6>;
	.reg .b32 	%r<16>;
	.reg .b32 	%f<26>;
	.reg .b64 	%rd<9>;
	// demoted variable
	.shared .align 4 .b8 _ZZ22softmax_exp_sum_kernelPfS_fS_iE10shared_sum[1024];
	ld.param.u64 	%rd1, [_Z22softmax_exp_sum_kernelPfS_fS_i_param_0];
	ld.param.u64 	%rd2, [_Z22softmax_exp_sum_kernelPfS_fS_i_param_1];
	ld.param.f32 	%f3, [_Z22softmax_exp_sum_kernelPfS_fS_i_param_2];
	ld.param.u64 	%rd3, [_Z22softmax_exp_sum_kernelPfS_fS_i_param_3];
	ld.param.u32 	%r7, [_Z22softmax_exp_sum_kernelPfS_fS_i_param_4];
	mov.u32 	%r8, %ctaid.x;
	mov.u32 	%r15, %ntid.x;
	mov.u32 	%r2, %tid.x;
	mad.lo.s32 	%r3, %r8, %r15, %r2;
	setp.ge.s32 	%p1, %r3, %r7;
	mov.f32 	%f25, 0f00000000;
	@%p1 bra 	$L__BB10_2;
	cvta.to.global.u64 	%rd4, %rd2;
	cvta.to.global.u64 	%rd5, %rd1;
	ld.global.f32 	%f5, [%rd4];
	mul.wide.s32 	%rd6, %r3, 4;
	add.s64 	%rd7, %rd5, %rd6;
	ld.global.f32 	%f6, [%rd7];
	sub.f32 	%f7, %f6, %f5;
	div.rn.f32 	%f8, %f7, %f3;
	fma.rn.f32 	%f9, %f8, 0f3BBB989D, 0f3F000000;
	cvt.sat.f32.f32 	%f10, %f9;
	mov.f32 	%f11, 0f4B400001;
	mov.f32 	%f12, 0f437C0000;
	fma.rm.f32 	%f13, %f10, %f12, %f11;
	add.f32 	%f14, %f13, 0fCB40007F;
	neg.f32 	%f15, %f14;
	fma.rn.f32 	%f16, %f8, 0f3FB8AA3B, %f15;
	fma.rn.f32 	%f17, %f8, 0f32A57060, %f16;
	mov.b32 	%r9, %f13;
	shl.b32 	%r10, %r9, 23;
	mov.b32 	%f18, %r10;
	ex2.approx.ftz.f32 	%f19, %f17;
	mul.f32 	%f25, %f19, %f18;
	st.global.f32 	[%rd7], %f25;
$L__BB10_2:
	shl.b32 	%r11, %r2, 2;
	mov.u32 	%r12, _ZZ22softmax_exp_sum_kernelPfS_fS_iE10shared_sum;
	add.s32 	%r4, %r12, %r11;
	st.shared.f32 	[%r4], %f25;
	bar.sync 	0;
	setp.lt.u32 	%p2, %r15, 2;
	@%p2 bra 	$L__BB10_6;
$L__BB10_3:
	shr.u32 	%r6, %r15, 1;
	setp.ge.u32 	%p3, %r2, %r6;
	@%p3 bra 	$L__BB10_5;
	shl.b32 	%r13, %r6, 2;
	add.s32 	%r14, %r4, %r13;
	ld.shared.f32 	%f20, [%r14];
	ld.shared.f32 	%f21, [%r4];
	add.f32 	%f22, %f20, %f21;
	st.shared.f32 	[%r4], %f22;
$L__BB10_5:
	bar.sync 	0;
	setp.gt.u32 	%p4, %r15, 3;
	mov.u32 	%r15, %r6;
	@%p4 bra 	$L__BB10_3;
$L__BB10_6:
	setp.ne.s32 	%p5, %r2, 0;
	@%p5 bra 	$L__BB10_8;
	ld.shared.f32 	%f23, [_ZZ22softmax_exp_sum_kernelPfS_fS_iE10shared_sum];
	cvta.to.global.u64 	%rd8, %rd3;
	atom.global.add.f32 	%f24, [%rd8], %f23;
$L__BB10_8:
	ret;

}
	// .globl	_Z24softmax_normalize_kernelPfS_i
.visible .entry _Z24softmax_normalize_kernelPfS_i(
	.param .u64 .ptr .align 1 _Z24softmax_normalize_kernelPfS_i_param_0,
	.param .u64 .ptr .align 1 _Z24softmax_normalize_kernelPfS_i_param_1,
	.param .u32 _Z24softmax_normalize_kernelPfS_i_param_2
)
{
	.reg .pred 	%p<2>;
	.reg .b32 	%r<6>;
	.reg .b32 	%f<4>;
	.reg .b64 	%rd<7>;

	ld.param.u64 	%rd1, [_Z24softmax_normalize_kernelPfS_i_param_0];
	ld.param.u64 	%rd2, [_Z24softmax_normalize_kernelPfS_i_param_1];
	ld.param.u32 	%r2, [_Z24softmax_normalize_kernelPfS_i_param_2];
	mov.u32 	%r3, %ctaid.x;
	mov.u32 	%r4, %ntid.x;
	mov.u32 	%r5, %tid.x;
	mad.lo.s32 	%r1, %r3, %r4, %r5;
	setp.ge.s32 	%p1, %r1, %r2;
	@%p1 bra 	$L__BB11_2;
	cvta.to.global.u64 	%rd3, %rd2;
	cvta.to.global.u64 	%rd4, %rd1;
	ld.global.f32 	%f1, [%rd3];
	mul.wide.s32 	%rd5, %r1, 4;
	add.s64 	%rd6, %rd4, %rd5;
	ld.global.f32 	%f2, [%rd6];
	div.rn.f32 	%f3, %f2, %f1;
	st.global.f32 	[%rd6], %f3;
$L__BB11_2:
	ret;

}
	// .globl	_Z26softmax_dot_product_kernelPfS_S_i
.visible .entry _Z26softmax_dot_product_kernelPfS_S_i(
	.param .u64 .ptr .align 1 _Z26softmax_dot_product_kernelPfS_S_i_param_0,
	.param .u64 .ptr .align 1 _Z26softmax_dot_product_kernelPfS_S_i_param_1,
	.param .u64 .ptr .align 1 _Z26softmax_dot_product_kernelPfS_S_i_param_2,
	.param .u32 _Z26softmax_dot_product_kernelPfS_S_i_param_3
)
{
	.reg .pred 	%p<6>;
	.reg .b32 	%r<14>;
	.reg .b32 	%f<12>;
	.reg .b64 	%rd<10>;
	// demoted variable
	.shared .align 4 .b8 _ZZ26softmax_dot_product_kernelPfS_S_iE10shared_dot[1024];
	ld.param.u64 	%rd1, [_Z26softmax_dot_product_kernelPfS_S_i_param_0];
	ld.param.u64 	%rd2, [_Z26softmax_dot_product_kernelPfS_S_i_param_1];
	ld.param.u64 	%rd3, [_Z26softmax_dot_product_kernelPfS_S_i_param_2];
	ld.param.u32 	%r7, [_Z26softmax_dot_product_kernelPfS_S_i_param_3];
	mov.u32 	%r8, %ctaid.x;
	mov.u32 	%r13, %ntid.x;
	mov.u32 	%r2, %tid.x;
	mad.lo.s32 	%r3, %r8, %r13, %r2;
	setp.ge.s32 	%p1, %r3, %r7;
	mov.f32 	%f11, 0f00000000;
	@%p1 bra 	$L__BB12_2;
	cvta.to.global.u64 	%rd4, %rd1;
	cvta.to.global.u64 	%rd5, %rd2;
	mul.wide.s32 	%rd6, %r3, 4;
	add.s64 	%rd7, %rd4, %rd6;
	ld.global.f32 	%f4, [%rd7];
	add.s64 	%rd8, %rd5, %rd6;
	ld.global.f32 	%f5, [%rd8];
	mul.f32 	%f11, %f4, %f5;
$L__BB12_2:
	shl.b32 	%r9, %r2, 2;
	mov.u32 	%r10, _ZZ26softmax_dot_product_kernelPfS_S_iE10shared_dot;
	add.s32 	%r4, %r10, %r9;
	st.shared.f32 	[%r4], %f11;
	bar.sync 	0;
	setp.lt.u32 	%p2, %r13, 2;
	@%p2 bra 	$L__BB12_6;
$L__BB12_3:
	shr.u32 	%r6, %r13, 1;
	setp.ge.u32 	%p3, %r2, %r6;
	@%p3 bra 	$L__BB12_5;
	shl.b32 	%r11, %r6, 2;
	add.s32 	%r12, %r4, %r11;
	ld.shared.f32 	%f6, [%r12];
	ld.shared.f32 	%f7, [%r4];
	add.f32 	%f8, %f6, %f7;
	st.shared.f32 	[%r4], %f8;
$L__BB12_5:
	bar.sync 	0;
	setp.gt.u32 	%p4, %r13, 3;
	mov.u32 	%r13, %r6;
	@%p4 bra 	$L__BB12_3;
$L__BB12_6:
	setp.ne.s32 	%p5, %r2, 0;
	@%p5 bra 	$L__BB12_8;
	ld.shared.f32 	%f9, [_ZZ26softmax_dot_product_kernelPfS_S_iE10shared_dot];
	cvta.to.global.u64 	%rd9, %rd3;
	atom.global.add.f32 	%f10, [%rd9], %f9;
$L__BB12_8:
	ret;

}
	// .globl	_Z23softmax_backward_kernelPfS_S_S_fi
.visible .entry _Z23softmax_backward_kernelPfS_S_S_fi(
	.param .u64 .ptr .align 1 _Z23softmax_backward_kernelPfS_S_S_fi_param_0,
	.param .u64 .ptr .align 1 _Z23softmax_backward_kernelPfS_S_S_fi_param_1,
	.param .u64 .ptr .align 1 _Z23softmax_backward_kernelPfS_S_S_fi_param_2,
	.param .u64 .ptr .align 1 _Z23softmax_backward_kernelPfS_S_S_fi_param_3,
	.param .f32 _Z23softmax_backward_kernelPfS_S_S_fi_param_4,
	.param .u32 _Z23softmax_backward_kernelPfS_S_S_fi_param_5
)
{
	.reg .pred 	%p<2>;
	.reg .b32 	%r<6>;
	.reg .b32 	%f<8>;
	.reg .b64 	%rd<13>;

	ld.param.u64 	%rd1, [_Z23softmax_backward_kernelPfS_S_S_fi_param_0];
	ld.param.u64 	%rd2, [_Z23softmax_backward_kernelPfS_S_S_fi_param_1];
	ld.param.u64 	%rd3, [_Z23softmax_backward_kernelPfS_S_S_fi_param_2];
	ld.param.u64 	%rd4, [_Z23softmax_backward_kernelPfS_S_S_fi_param_3];
	ld.param.f32 	%f1, [_Z23softmax_backward_kernelPfS_S_S_fi_param_4];
	ld.param.u32 	%r2, [_Z23softmax_backward_kernelPfS_S_S_fi_param_5];
	mov.u32 	%r3, %ctaid.x;
	mov.u32 	%r4, %ntid.x;
	mov.u32 	%r5, %tid.x;
	mad.lo.s32 	%r1, %r3, %r4, %r5;
	setp.ge.s32 	%p1, %r1, %r2;
	@%p1 bra 	$L__BB13_2;
	cvta.to.global.u64 	%rd5, %rd4;
	cvta.to.global.u64 	%rd6, %rd1;
	cvta.to.global.u64 	%rd7, %rd2;
	cvta.to.global.u64 	%rd8, %rd3;
	ld.global.f32 	%f2, [%rd5];
	mul.wide.s32 	%rd9, %r1, 4;
	add.s64 	%rd10, %rd6, %rd9;
	ld.global.f32 	%f3, [%rd10];
	add.s64 	%rd11, %rd7, %rd9;
	ld.global.f32 	%f4, [%rd11];
	sub.f32 	%f5, %f4, %f2;
	mul.f32 	%f6, %f3, %f5;
	div.rn.f32 	%f7, %f6, %f1;
	add.s64 	%rd12, %rd8, %rd9;
	st.global.f32 	[%rd12], %f7;
$L__BB13_2:
	ret;

}
	// .globl	_Z17reduce_sum_kernelPfS_i
.visible .entry _Z17reduce_sum_kernelPfS_i(
	.param .u64 .ptr .align 1 _Z17reduce_sum_kernelPfS_i_param_0,
	.param .u64 .ptr .align 1 _Z17reduce_sum_kernelPfS_i_param_1,
	.param .u32 _Z17reduce_sum_kernelPfS_i_param_2
)
{
	.reg .pred 	%p<6>;
	.reg .b32 	%r<14>;
	.reg .b32 	%f<10>;
	.reg .b64 	%rd<7>;
	// demoted variable
	.shared .align 4 .b8 _ZZ17reduce_sum_kernelPfS_iE10shared_sum[1024];
	ld.param.u64 	%rd1, [_Z17reduce_sum_kernelPfS_i_param_0];
	ld.param.u64 	%rd2, [_Z17reduce_sum_kernelPfS_i_param_1];
	ld.param.u32 	%r7, [_Z17reduce_sum_kernelPfS_i_param_2];
	mov.u32 	%r8, %ctaid.x;
	mov.u32 	%r13, %ntid.x;
	mov.u32 	%r2, %tid.x;
	mad.lo.s32 	%r3, %r8, %r13, %r2;
	setp.ge.s32 	%p1, %r3, %r7;
	mov.f32 	%f9, 0f00000000;
	@%p1 bra 	$L__BB14_2;
	cvta.to.global.u64 	%rd3, %rd1;
	mul.wide.s32 	%rd4, %r3, 4;
	add.s64 	%rd5, %rd3, %rd4;
	ld.global.f32 	%f9, [%rd5];
$L__BB14_2:
	shl.b32 	%r9, %r2, 2;
	mov.u32 	%r10, _ZZ17reduce_sum_kernelPfS_iE10shared_sum;
	add.s32 	%r4, %r10, %r9;
	st.shared.f32 	[%r4], %f9;
	bar.sync 	0;
	setp.lt.u32 	%p2, %r13, 2;
	@%p2 bra 	$L__BB14_6;
$L__BB14_3:
	shr.u32 	%r6, %r13, 1;
	setp.ge.u32 	%p3, %r2, %r6;
	@%p3 bra 	$L__BB14_5;
	shl.b32 	%r11, %r6, 2;
	add.s32 	%r12, %r4, %r11;
	ld.shared.f32 	%f4, [%r12];
	ld.shared.f32 	%f5, [%r4];
	add.f32 	%f6, %f4, %f5;
	st.shared.f32 	[%r4], %f6;
$L__BB14_5:
	bar.sync 	0;
	setp.gt.u32 	%p4, %r13, 3;
	mov.u32 	%r13, %r6;
	@%p4 bra 	$L__BB14_3;
$L__BB14_6:
	setp.ne.s32 	%p5, %r2, 0;
	@%p5 bra 	$L__BB14_8;
	ld.shared.f32 	%f7, [_ZZ17reduce_sum_kernelPfS_iE10shared_sum];
	cvta.to.global.u64 	%rd6, %rd2;
	atom.global.add.f32 	%f8, [%rd6], %f7;
$L__BB14_8:
	ret;

}
	// .globl	_Z15mse_loss_kernelPfS_S_i
.visible .entry _Z15mse_loss_kernelPfS_S_i(
	.param .u64 .ptr .align 1 _Z15mse_loss_kernelPfS_S_i_param_0,
	.param .u64 .ptr .align 1 _Z15mse_loss_kernelPfS_S_i_param_1,
	.param .u64 .ptr .align 1 _Z15mse_loss_kernelPfS_S_i_param_2,
	.param .u32 _Z15mse_loss_kernelPfS_S_i_param_3
)
{
	.reg .pred 	%p<2>;
	.reg .b32 	%r<6>;
	.reg .b32 	%f<5>;
	.reg .b64 	%rd<11>;

	ld.param.u64 	%rd1, [_Z15mse_loss_kernelPfS_S_i_param_0];
	ld.param.u64 	%rd2, [_Z15mse_loss_kernelPfS_S_i_param_1];
	ld.param.u64 	%rd3, [_Z15mse_loss_kernelPfS_S_i_param_2];
	ld.param.u32 	%r2, [_Z15mse_loss_kernelPfS_S_i_param_3];
	mov.u32 	%r3, %ctaid.x;
	mov.u32 	%r4, %ntid.x;
	mov.u32 	%r5, %tid.x;
	mad.lo.s32 	%r1, %r3, %r4, %r5;
	setp.ge.s32 	%p1, %r1, %r2;
	@%p1 bra 	$L__BB15_2;
	cvta.to.global.u64 	%rd4, %rd1;
	cvta.to.global.u64 	%rd5, %rd2;
	cvta.to.global.u64 	%rd6, %rd3;
	mul.wide.s32 	%rd7, %r1, 4;
	add.s64 	%rd8, %rd4, %rd7;
	ld.global.f32 	%f1, [%rd8];
	add.s64 	%rd9, %rd5, %rd7;
	ld.global.f32 	%f2, [%rd9];
	sub.f32 	%f3, %f1, %f2;
	mul.f32 	%f4, %f3, %f3;
	add.s64 	%rd10, %rd6, %rd7;
	st.global.f32 	[%rd10], %f4;
$L__BB15_2:
	ret;

}
	// .globl	_Z24backward_mse_loss_kernelPfS_S_S_i
.visible .entry _Z24backward_mse_loss_kernelPfS_S_S_i(
	.param .u64 .ptr .align 1 _Z24backward_mse_loss_kernelPfS_S_S_i_param_0,
	.param .u64 .ptr .align 1 _Z24backward_mse_loss_kernelPfS_S_S_i_param_1,
	.param .u64 .ptr .align 1 _Z24backward_mse_loss_kernelPfS_S_S_i_param_2,
	.param .u64 .ptr .align 1 _Z24backward_mse_loss_kernelPfS_S_S_i_param_3,
	.param .u32 _Z24backward_mse_loss_kernelPfS_S_S_i_param_4
)
{
	.reg .pred 	%p<2>;
	.reg .b32 	%r<6>;
	.reg .b32 	%f<10>;
	.reg .b64 	%rd<14>;

	ld.param.u64 	%rd1, [_Z24backward_mse_loss_kernelPfS_S_S_i_param_0];
	ld.param.u64 	%rd2, [_Z24backward_mse_loss_kernelPfS_S_S_i_param_1];
	ld.param.u64 	%rd3, [_Z24backward_mse_loss_kernelPfS_S_S_i_param_2];
	ld.param.u64 	%rd4, [_Z24backward_mse_loss_kernelPfS_S_S_i_param_3];
	ld.param.u32 	%r2, [_Z24backward_mse_loss_kernelPfS_S_S_i_param_4];
	mov.u32 	%r3, %ctaid.x;
	mov.u32 	%r4, %ntid.x;
	mov.u32 	%r5, %tid.x;
	mad.lo.s32 	%r1, %r3, %r4, %r5;
	setp.ge.s32 	%p1, %r1, %r2;
	@%p1 bra 	$L__BB16_2;
	cvta.to.global.u64 	%rd5, %rd1;
	cvta.to.global.u64 	%rd6, %rd2;
	cvta.to.global.u64 	%rd7, %rd3;
	cvta.to.global.u64 	%rd8, %rd4;
	cvt.rn.f32.s32 	%f1, %r2;
	mov.f32 	%f2, 0f40000000;
	div.rn.f32 	%f3, %f2, %f1;
	mul.wide.s32 	%rd9, %r1, 4;
	add.s64 	%rd10, %rd5, %rd9;
	ld.global.f32 	%f4, [%rd10];
	add.s64 	%rd11, %rd6, %rd9;
	ld.global.f32 	%f5, [%rd11];
	sub.f32 	%f6, %f4, %f5;
	mul.f32 	%f7, %f3, %f6;
	add.s64 	%rd12, %rd7, %rd9;
	ld.global.f32 	%f8, [%rd12];
	mul.f32 	%f9, %f8, %f7;
	add.s64 	%rd13, %rd8, %rd9;
	st.global.f32 	[%rd13], %f9;
$L__BB16_2:
	ret;

}
	// .globl	_Z31backward_mse_loss_kernel_simplePfS_S_i
.visible .entry _Z31backward_mse_loss_kernel_simplePfS_S_i(
	.param .u64 .ptr .align 1 _Z31backward_mse_loss_kernel_simplePfS_S_i_param_0,
	.param .u64 .ptr .align 1 _Z31backward_mse_loss_kernel_simplePfS_S_i_param_1,
	.param .u64 .ptr .align 1 _Z31backward_mse_loss_kernel_simplePfS_S_i_param_2,
	.param .u32 _Z31backward_mse_loss_kernel_simplePfS_S_i_param_3
)
{
	.reg .pred 	%p<2>;
	.reg .b32 	%r<6>;
	.reg .b32 	%f<8>;
	.reg .b64 	%rd<11>;

	ld.param.u64 	%rd1, [_Z31backward_mse_loss_kernel_simplePfS_S_i_param_0];
	ld.param.u64 	%rd2, [_Z31backward_mse_loss_kernel_simplePfS_S_i_param_1];
	ld.param.u64 	%rd3, [_Z31backward_mse_loss_kernel_simplePfS_S_i_param_2];
	ld.param.u32 	%r2, [_Z31backward_mse_loss_kernel_simplePfS_S_i_param_3];
	mov.u32 	%r3, %ctaid.x;
	mov.u32 	%r4, %ntid.x;
	mov.u32 	%r5, %tid.x;
	mad.lo.s32 	%r1, %r3, %r4, %r5;
	setp.ge.s32 	%p1, %r1, %r2;
	@%p1 bra 	$L__BB17_2;
	cvta.to.global.u64 	%rd4, %rd1;
	cvta.to.global.u64 	%rd5, %rd2;
	cvta.to.global.u64 	%rd6, %rd3;
	cvt.rn.f32.s32 	%f1, %r2;
	mov.f32 	%f2, 0f40000000;
	div.rn.f32 	%f3, %f2, %f1;
	mul.wide.s32 	%rd7, %r1, 4;
	add.s64 	%rd8, %rd4, %rd7;
	ld.global.f32 	%f4, [%rd8];
	add.s64 	%rd9, %rd5, %rd7;
	ld.global.f32 	%f5, [%rd9];
	sub.f32 	%f6, %f4, %f5;
	mul.f32 	%f7, %f3, %f6;
	add.s64 	%rd10, %rd6, %rd7;
	st.global.f32 	[%rd10], %f7;
$L__BB17_2:
	ret;

}
	// .globl	_Z23one_hot_encoding_kernelPfii
.visible .entry _Z23one_hot_encoding_kernelPfii(
	.param .u64 .ptr .align 1 _Z23one_hot_encoding_kernelPfii_param_0,
	.param .u32 _Z23one_hot_encoding_kernelPfii_param_1,
	.param .u32 _Z23one_hot_encoding_kernelPfii_param_2
)
{
	.reg .pred 	%p<3>;
	.reg .b32 	%r<7>;
	.reg .b32 	%f<2>;
	.reg .b64 	%rd<5>;

	ld.param.u64 	%rd1, [_Z23one_hot_encoding_kernelPfii_param_0];
	ld.param.u32 	%r2, [_Z23one_hot_encoding_kernelPfii_param_1];
	ld.param.u32 	%r3, [_Z23one_hot_encoding_kernelPfii_param_2];
	mov.u32 	%r4, %ctaid.x;
	mov.u32 	%r5, %ntid.x;
	mov.u32 	%r6, %tid.x;
	mad.lo.s32 	%r1, %r4, %r5, %r6;
	setp.ge.s32 	%p1, %r1, %r3;
	@%p1 bra 	$L__BB18_2;
	cvta.to.global.u64 	%rd2, %rd1;
	setp.eq.s32 	%p2, %r1, %r2;
	selp.f32 	%f1, 0f3F800000, 0f00000000, %p2;
	mul.wide.s32 	%rd3, %r1, 4;
	add.s64 	%rd4, %rd2, %rd3;
	st.global.f32 	[%rd4], %f1;
$L__BB18_2:
	ret;

}
	// .globl	_Z25cross_entropy_loss_kernelPfS_S_i
.visible .entry _Z25cross_entropy_loss_kernelPfS_S_i(
	.param .u64 .ptr .align 1 _Z25cross_entropy_loss_kernelPfS_S_i_param_0,
	.param .u64 .ptr .align 1 _Z25cross_entropy_loss_kernelPfS_S_i_param_1,
	.param .u64 .ptr .align 1 _Z25cross_entropy_loss_kernelPfS_S_i_param_2,
	.param .u32 _Z25cross_entropy_loss_kernelPfS_S_i_param_3
)
{
	.reg .pred 	%p<6>;
	.reg .b32 	%r<10>;
	.reg .b32 	%f<30>;
	.reg .b64 	%rd<13>;

	ld.param.u64 	%rd1, [_Z25cross_entropy_loss_kernelPfS_S_i_param_0];
	ld.param.u64 	%rd2, [_Z25cross_entropy_loss_kernelPfS_S_i_param_1];
	ld.param.u64 	%rd3, [_Z25cross_entropy_loss_kernelPfS_S_i_param_2];
	ld.param.u32 	%r2, [_Z25cross_entropy_loss_kernelPfS_S_i_param_3];
	mov.u32 	%r3, %ctaid.x;
	mov.u32 	%r4, %ntid.x;
	mov.u32 	%r5, %tid.x;
	mad.lo.s32 	%r1, %r3, %r4, %r5;
	setp.ge.s32 	%p1, %r1, %r2;
	@%p1 bra 	$L__BB19_4;
	cvta.to.global.u64 	%rd4, %rd2;
	mul.wide.s32 	%rd5, %r1, 4;
	add.s64 	%rd6, %rd4, %rd5;
	ld.global.f32 	%f1, [%rd6];
	setp.leu.f32 	%p2, %f1, 0f00000000;
	mov.f32 	%f29, 0f00000000;
	@%p2 bra 	$L__BB19_3;
	neg.f32 	%f5, %f1;
	cvta.to.global.u64 	%rd7, %rd1;
	add.s64 	%rd9, %rd7, %rd5;
	ld.global.f32 	%f6, [%rd9];
	add.f32 	%f7, %f6, 0f26901D7D;
	setp.lt.f32 	%p3, %f7, 0f00800000;
	mul.f32 	%f8, %f7, 0f4B000000;
	selp.f32 	%f9, %f8, %f7, %p3;
	selp.f32 	%f10, 0fC1B80000, 0f00000000, %p3;
	mov.b32 	%r6, %f9;
	add.s32 	%r7, %r6, -1059760811;
	and.b32  	%r8, %r7, -8388608;
	sub.s32 	%r9, %r6, %r8;
	mov.b32 	%f11, %r9;
	cvt.rn.f32.s32 	%f12, %r8;
	fma.rn.f32 	%f13, %f12, 0f34000000, %f10;
	add.f32 	%f14, %f11, 0fBF800000;
	fma.rn.f32 	%f15, %f14, 0fBE055027, 0f3E1039F6;
	fma.rn.f32 	%f16, %f15, %f14, 0fBDF8CDCC;
	fma.rn.f32 	%f17, %f16, %f14, 0f3E0F2955;
	fma.rn.f32 	%f18, %f17, %f14, 0fBE2AD8B9;
	fma.rn.f32 	%f19, %f18, %f14, 0f3E4CED0B;
	fma.rn.f32 	%f20, %f19, %f14, 0fBE7FFF22;
	fma.rn.f32 	%f21, %f20, %f14, 0f3EAAAA78;
	fma.rn.f32 	%f22, %f21, %f14, 0fBF000000;
	mul.f32 	%f23, %f14, %f22;
	fma.rn.f32 	%f24, %f23, %f14, %f14;
	fma.rn.f32 	%f25, %f13, 0f3F317218, %f24;
	setp.gt.u32 	%p4, %r6, 2139095039;
	fma.rn.f32 	%f26, %f9, 0f7F800000, 0f7F800000;
	selp.f32 	%f27, %f26, %f25, %p4;
	setp.eq.f32 	%p5, %f9, 0f00000000;
	selp.f32 	%f28, 0fFF800000, %f27, %p5;
	mul.f32 	%f29, %f28, %f5;
$L__BB19_3:
	cvta.to.global.u64 	%rd10, %rd3;
	add.s64 	%rd12, %rd10, %rd5;
	st.global.f32 	[%rd12], %f29;
$L__BB19_4:
	ret;

}
	// .globl	_Z34backward_cross_entropy_loss_kernelPfS_S_S_i
.visible .entry _Z34backward_cross_entropy_loss_kernelPfS_S_S_i(
	.param .u64 .ptr .align 1 _Z34backward_cross_entropy_loss_kernelPfS_S_S_i_param_0,
	.param .u64 .ptr .align 1 _Z34backward_cross_entropy_loss_kernelPfS_S_S_i_param_1,
	.param .u64 .ptr .align 1 _Z34backward_cross_entropy_loss_kernelPfS_S_S_i_param_2,
	.param .u64 .ptr .align 1 _Z34backward_cross_entropy_loss_kernelPfS_S_S_i_param_3,
	.param .u32 _Z34backward_cross_entropy_loss_kernelPfS_S_S_i_param_4
)
{
	.reg .pred 	%p<2>;
	.reg .b32 	%r<6>;
	.reg .b32 	%f<6>;
	.reg .b64 	%rd<14>;

	ld.param.u64 	%rd1, [_Z34backward_cross_entropy_loss_kernelPfS_S_S_i_param_0];
	ld.param.u64 	%rd2, [_Z34backward_cross_entropy_loss_kernelPfS_S_S_i_param_1];
	ld.param.u64 	%rd3, [_Z34backward_cross_entropy_loss_kernelPfS_S_S_i_param_2];
	ld.param.u64 	%rd4, [_Z34backward_cross_entropy_loss_kernelPfS_S_S_i_param_3];
	ld.param.u32 	%r2, [_Z34backward_cross_entropy_loss_kernelPfS_S_S_i_param_4];
	mov.u32 	%r3, %ctaid.x;
	mov.u32 	%r4, %ntid.x;
	mov.u32 	%r5, %tid.x;
	mad.lo.s32 	%r1, %r3, %r4, %r5;
	setp.ge.s32 	%p1, %r1, %r2;
	@%p1 bra 	$L__BB20_2;
	cvta.to.global.u64 	%rd5, %rd1;
	cvta.to.global.u64 	%rd6, %rd2;
	cvta.to.global.u64 	%rd7, %rd3;
	cvta.to.global.u64 	%rd8, %rd4;
	mul.wide.s32 	%rd9, %r1, 4;
	add.s64 	%rd10, %rd5, %rd9;
	ld.global.f32 	%f1, [%rd10];
	add.s64 	%rd11, %rd6, %rd9;
	ld.global.f32 	%f2, [%rd11];
	sub.f32 	%f3, %f1, %f2;
	add.s64 	%rd12, %rd7, %rd9;
	ld.global.f32 	%f4, [%rd12];
	mul.f32 	%f5, %f3, %f4;
	add.s64 	%rd13, %rd8, %rd9;
	st.global.f32 	[%rd13], %f5;
$L__BB20_2:
	ret;

}
	// .globl	_Z41backward_cross_entropy_loss_kernel_simplePfS_S_i
.visible .entry _Z41backward_cross_entropy_loss_kernel_simplePfS_S_i(
	.param .u64 .ptr .align 1 _Z41backward_cross_entropy_loss_kernel_simplePfS_S_i_param_0,
	.param .u64 .ptr .align 1 _Z41backward_cross_entropy_loss_kernel_simplePfS_S_i_param_1,
	.param .u64 .ptr .align 1 _Z41backward_cross_entropy_loss_kernel_simplePfS_S_i_param_2,
	.param .u32 _Z41backward_cross_entropy_loss_kernel_simplePfS_S_i_param_3
)
{
	.reg .pred 	%p<2>;
	.reg .b32 	%r<6>;
	.reg .b32 	%f<4>;
	.reg .b64 	%rd<11>;

	ld.param.u64 	%rd1, [_Z41backward_cross_entropy_loss_kernel_simplePfS_S_i_param_0];
	ld.param.u64 	%rd2, [_Z41backward_cross_entropy_loss_kernel_simplePfS_S_i_param_1];
	ld.param.u64 	%rd3, [_Z41backward_cross_entropy_loss_kernel_simplePfS_S_i_param_2];
	ld.param.u32 	%r2, [_Z41backward_cross_entropy_loss_kernel_simplePfS_S_i_param_3];
	mov.u32 	%r3, %ctaid.x;
	mov.u32 	%r4, %ntid.x;
	mov.u32 	%r5, %tid.x;
	mad.lo.s32 	%r1, %r3, %r4, %r5;
	setp.ge.s32 	%p1, %r1, %r2;
	@%p1 bra 	$L__BB21_2;
	cvta.to.global.u64 	%rd4, %rd1;
	cvta.to.global.u64 	%rd5, %rd2;
	cvta.to.global.u64 	%rd6, %rd3;
	mul.wide.s32 	%rd7, %r1, 4;
	add.s64 	%rd8, %rd4, %rd7;
	ld.global.f32 	%f1, [%rd8];
	add.s64 	%rd9, %rd5, %rd7;
	ld.global.f32 	%f2, [%rd9];
	sub.f32 	%f3, %f1, %f2;
	add.s64 	%rd10, %rd6, %rd7;
	st.global.f32 	[%rd10], %f3;
$L__BB21_2:
	ret;

}


// ===== COMPILED SASS (sm_100) =====

	.target	sm_100

	.elftype	@"ET_EXEC"


//--------------------- .note.nv.tkinfo           --------------------------
	.section	.note.nv.tkinfo,"",@"SHT_NOTE"
	.sectionflags	@"SHF_NOTE_NV_TKINFO"
	.tkinfo
        /*0018*/ 	.word	0x00000002
        /*0030*/ 	.string	""
        /*0030*/ 	.string	"ptxas"
        /*0030*/ 	.string	"Cuda compilation tools, release 13.0, V13.0.88"
        /*0030*/ 	.string	"Build cuda_13.0.r13.0/compiler.36424714_0"
        /*0030*/ 	.string	"-arch sm_100 -m 64 "



//--------------------- .note.nv.cuinfo           --------------------------
	.section	.note.nv.cuinfo,"",@"SHT_NOTE"
	.sectionflags	@"SHF_NOTE_NV_CUINFO"
        /*0018*/ 	.short	0x0002
        /*001a*/ 	.short	0x0064
        /*001c*/ 	.short	0x0082
	.zero		2


//--------------------- .nv.info                  --------------------------
	.section	.nv.info,"",@"SHT_CUDA_INFO"
	.align	4


	//----- nvinfo : EIATTR_REGCOUNT
	.align		4
        /*0000*/ 	.byte	0x04, 0x2f
        /*0002*/ 	.short	(.L_1 - .L_0)
	.align		4
.L_0:
        /*0004*/ 	.word	index@(_Z20I_W_B_multiplicationPfS_S_S_ii)
        /*0008*/ 	.word	0x0000001e


	//----- nvinfo : EIATTR_FRAME_SIZE
	.align		4
.L_1:
        /*000c*/ 	.byte	0x04, 0x11
        /*000e*/ 	.short	(.L_3 - .L_2)
	.align		4
.L_2:
        /*0010*/ 	.word	index@(_Z20I_W_B_multiplicationPfS_S_S_ii)
        /*0014*/ 	.word	0x00000000


	//----- nvinfo : EIATTR_REGCOUNT
	.align		4
.L_3:
        /*0018*/ 	.byte	0x04, 0x2f
        /*001a*/ 	.short	(.L_5 - .L_4)
	.align		4
.L_4:
        /*001c*/ 	.word	index@(_Z13vector_updatePfS_fi)
        /*0020*/ 	.word	0x0000000a


	//----- nvinfo : EIATTR_FRAME_SIZE
	.align		4
.L_5:
        /*0024*/ 	.byte	0x04, 0x11
        /*0026*/ 	.short	(.L_7 - .L_6)
	.align		4
.L_6:
        /*0028*/ 	.word	index@(_Z13vector_updatePfS_fi)
        /*002c*/ 	.word	0x00000000


	//----- nvinfo : EIATTR_REGCOUNT
	.align		4
.L_7:
        /*0030*/ 	.byte	0x04, 0x2f
        /*0032*/ 	.short	(.L_9 - .L_8)
	.align		4
.L_8:
        /*0034*/ 	.word	index@(_Z10backward_WPfS_S_S_S_ii)
        /*0038*/ 	.word	0x00000016


	//----- nvinfo : EIATTR_FRAME_SIZE
	.align		4
.L_9:
        /*003c*/ 	.byte	0x04, 0x11
        /*003e*/ 	.short	(.L_11 - .L_10)
	.align		4
.L_10:
        /*0040*/ 	.word	index@(_Z10backward_WPfS_S_S_S_ii)
        /*0044*/ 	.word	0x00000000


	//----- nvinfo : EIATTR_REGCOUNT
	.align		4
.L_11:
        /*0048*/ 	.byte	0x04, 0x2f
        /*004a*/ 	.short	(.L_13 - .L_12)
	.align		4
.L_12:
        /*004c*/ 	.word	index@(_Z13backward_biasPfS_S_i)
        /*0050*/ 	.word	0x0000000a


	//----- nvinfo : EIATTR_FRAME_SIZE
	.align		4
.L_13:
        /*0054*/ 	.byte	0x04, 0x11
        /*0056*/ 	.short	(.L_15 - .L_14)
	.align		4
.L_14:
        /*0058*/ 	.word	index@(_Z13backward_biasPfS_S_i)
        /*005c*/ 	.word	0x00000000


	//----- nvinfo : EIATTR_REGCOUNT
	.align		4
.L_15:
        /*0060*/ 	.byte	0x04, 0x2f
        /*0062*/ 	.short	(.L_17 - .L_16)
	.align		4
.L_16:
        /*0064*/ 	.word	index@(_Z15activation_tanhPfi)
        /*0068*/ 	.word	0x0000000c


	//----- nvinfo : EIATTR_FRAME_SIZE
	.align		4
.L_17:
        /*006c*/ 	.byte	0x04, 0x11
        /*006e*/ 	.short	(.L_19 - .L_18)
	.align		4
.L_18:
        /*0070*/ 	.word	index@(_Z15activation_tanhPfi)
        /*0074*/ 	.word	0x00000000


	//----- nvinfo : EIATTR_REGCOUNT
	.align		4
.L_19:
        /*0078*/ 	.byte	0x04, 0x2f
        /*007a*/ 	.short	(.L_21 - .L_20)
	.align		4
.L_20:
        /*007c*/ 	.word	index@(_Z15activation_reluPfi)
        /*0080*/ 	.word	0x00000008


	//----- nvinfo : EIATTR_FRAME_SIZE
	.align		4
.L_21:
        /*0084*/ 	.byte	0x04, 0x11
        /*0086*/ 	.short	(.L_23 - .L_22)
	.align		4
.L_22:
        /*0088*/ 	.word	index@(_Z15activation_reluPfi)
        /*008c*/ 	.word	0x00000000


	//----- nvinfo : EIATTR_REGCOUNT
	.align		4
.L_23:
        /*0090*/ 	.byte	0x04, 0x2f
        /*0092*/ 	.short	(.L_25 - .L_24)
	.align		4
.L_24:
        /*0094*/ 	.word	index@(_Z13backward_tanhPfS_S_i)
        /*0098*/ 	.word	0x0000000e


	//----- nvinfo : EIATTR_FRAME_SIZE
	.align		4
.L_25:
        /*009c*/ 	.byte	0x04, 0x11
        /*009e*/ 	.short	(.L_27 - .L_26)
	.align		4
.L_26:
        /*00a0*/ 	.word	index@(_Z13backward_tanhPfS_S_i)
        /*00a4*/ 	.word	0x00000000


	//----- nvinfo : EIATTR_REGCOUNT
	.align		4
.L_27:
        /*00a8*/ 	.byte	0x04, 0x2f
        /*00aa*/ 	.short	(.L_29 - .L_28)
	.align		4
.L_28:
        /*00ac*/ 	.word	index@(_Z13backward_reluPfS_S_i)
        /*00b0*/ 	.word	0x0000000e


	//----- nvinfo : EIATTR_FRAME_SIZE
	.align		4
.L_29:
        /*00b4*/ 	.byte	0x04, 0x11
        /*00b6*/ 	.short	(.L_31 - .L_30)
	.align		4
.L_30:
        /*00b8*/ 	.word	index@(_Z13backward_reluPfS_S_i)
        /*00bc*/ 	.word	0x00000000


	//----- nvinfo : EIATTR_REGCOUNT
	.align		4
.L_31:
        /*00c0*/ 	.byte	0x04, 0x2f
        /*00c2*/ 	.short	(.L_33 - .L_32)
	.align		4
.L_32:
        /*00c4*/ 	.word	index@(_Z15backward_linearPfS_S_i)
        /*00c8*/ 	.word	0x0000000a


	//----- nvinfo : EIATTR_FRAME_SIZE
	.align		4
.L_33:
        /*00cc*/ 	.byte	0x04, 0x11
        /*00ce*/ 	.short	(.L_35 - .L_34)
	.align		4
.L_34:
        /*00d0*/ 	.word	index@(_Z15backward_linearPfS_S_i)
        /*00d4*/ 	.word	0x00000000


	//----- nvinfo : EIATTR_REGCOUNT
	.align		4
.L_35:
        /*00d8*/ 	.byte	0x04, 0x2f
        /*00da*/ 	.short	(.L_37 - .L_36)
	.align		4
.L_36:
        /*00dc*/ 	.word	index@(_Z15find_max_kernelPfS_i)
        /*00e0*/ 	.word	0x0000000a


	//----- nvinfo : EIATTR_FRAME_SIZE
	.align		4
.L_37:
        /*00e4*/ 	.byte	0x04, 0x11
        /*00e6*/ 	.short	(.L_39 - .L_38)
	.align		4
.L_38:
        /*00e8*/ 	.word	index@(_Z15find_max_kernelPfS_i)
        /*00ec*/ 	.word	0x00000000


	//----- nvinfo : EIATTR_REGCOUNT
	.align		4
.L_39:
        /*00f0*/ 	.byte	0x04, 0x2f
        /*00f2*/ 	.short	(.L_41 - .L_40)
	.align		4
.L_40:
        /*00f4*/ 	.word	index@(_Z22softmax_exp_sum_kernelPfS_fS_i)
        /*00f8*/ 	.word	0x00000012


	//----- nvinfo : EIATTR_FRAME_SIZE
	.align		4
.L_41:
        /*00fc*/ 	.byte	0x04, 0x11
        /*00fe*/ 	.short	(.L_43 - .L_42)
	.align		4
.L_42:
        /*0100*/ 	.word	index@($__internal_4_$__cuda_sm3x_div_rn_noftz_f32_slowpath)
        /*0104*/ 	.word	0x00000000


	//----- nvinfo : EIATTR_FRAME_SIZE
	.align		4
.L_43:
        /*0108*/ 	.byte	0x04, 0x11
        /*010a*/ 	.short	(.L_45 - .L_44)
	.align		4
.L_44:
        /*010c*/ 	.word	index@(_Z22softmax_exp_sum_kernelPfS_fS_i)
        /*0110*/ 	.word	0x00000000


	//----- nvinfo : EIATTR_REGCOUNT
	.align		4
.L_45:
        /*0114*/ 	.byte	0x04, 0x2f
        /*0116*/ 	.short	(.L_47 - .L_46)
	.align		4
.L_46:
        /*0118*/ 	.word	index@(_Z24softmax_normalize_kernelPfS_i)
        /*011c*/ 	.word	0x00000010


	//----- nvinfo : EIATTR_FRAME_SIZE
	.align		4
.L_47:
        /*0120*/ 	.byte	0x04, 0x11
        /*0122*/ 	.short	(.L_49 - .L_48)
	.align		4
.L_48:
        /*0124*/ 	.word	index@($__internal_3_$__cuda_sm3x_div_rn_noftz_f32_slowpath)
        /*0128*/ 	.word	0x00000000


	//----- nvinfo : EIATTR_FRAME_SIZE
	.align		4
.L_49:
        /*012c*/ 	.byte	0x04, 0x11
        /*012e*/ 	.short	(.L_51 - .L_50)
	.align		4
.L_50:
        /*0130*/ 	.word	index@(_Z24softmax_normalize_kernelPfS_i)
        /*0134*/ 	.word	0x00000000


	//----- nvinfo : EIATTR_REGCOUNT
	.align		4
.L_51:
        /*0138*/ 	.byte	0x04, 0x2f
        /*013a*/ 	.short	(.L_53 - .L_52)
	.align		4
.L_52:
        /*013c*/ 	.word	index@(_Z26softmax_dot_product_kernelPfS_S_i)
        /*0140*/ 	.word	0x0000000c


	//----- nvinfo : EIATTR_FRAME_SIZE
	.align		4
.L_53:
        /*0144*/ 	.byte	0x04, 0x11
        /*0146*/ 	.short	(.L_55 - .L_54)
	.align		4
.L_54:
        /*0148*/ 	.word	index@(_Z26softmax_dot_product_kernelPfS_S_i)
        /*014c*/ 	.word	0x00000000


	//----- nvinfo : EIATTR_REGCOUNT
	.align		4
.L_55:
        /*0150*/ 	.byte	0x04, 0x2f
        /*0152*/ 	.short	(.L_57 - .L_56)
	.align		4
.L_56:
        /*0154*/ 	.word	index@(_Z23softmax_backward_kernelPfS_S_S_fi)
        /*0158*/ 	.word	0x00000010


	//----- nvinfo : EIATTR_FRAME_SIZE
	.align		4
.L_57:
        /*015c*/ 	.byte	0x04, 0x11
        /*015e*/ 	.short	(.L_59 - .L_58)
	.align		4
.L_58:
        /*0160*/ 	.word	index@($__internal_2_$__cuda_sm3x_div_rn_noftz_f32_slowpath)
        /*0164*/ 	.word	0x00000000


	//----- nvinfo : EIATTR_FRAME_SIZE
	.align		4
.L_59:
        /*0168*/ 	.byte	0x04, 0x11
        /*016a*/ 	.short	(.L_61 - .L_60)
	.align		4
.L_60:
        /*016c*/ 	.word	index@(_Z23softmax_backward_kernelPfS_S_S_fi)
        /*0170*/ 	.word	0x00000000


	//----- nvinfo : EIATTR_REGCOUNT
	.align		4
.L_61:
        /*0174*/ 	.byte	0x04, 0x2f
        /*0176*/ 	.short	(.L_63 - .L_62)
	.align		4
.L_62:
        /*0178*/ 	.word	index@(_Z17reduce_sum_kernelPfS_i)
        /*017c*/ 	.word	0x0000000a


	//----- nvinfo : EIATTR_FRAME_SIZE
	.align		4
.L_63:
        /*0180*/ 	.byte	0x04, 0x11
        /*0182*/ 	.short	(.L_65 - .L_64)
	.align		4
.L_64:
        /*0184*/ 	.word	index@(_Z17reduce_sum_kernelPfS_i)
        /*0188*/ 	.word	0x00000000


	//----- nvinfo : EIATTR_REGCOUNT
	.align		4
.L_65:
        /*018c*/ 	.byte	0x04, 0x2f
        /*018e*/ 	.short	(.L_67 - .L_66)
	.align		4
.L_66:
        /*0190*/ 	.word	index@(_Z15mse_loss_kernelPfS_S_i)
        /*0194*/ 	.word	0x0000000c


	//----- nvinfo : EIATTR_FRAME_SIZE
	.align		4
.L_67:
        /*0198*/ 	.byte	0x04, 0x11
        /*019a*/ 	.short	(.L_69 - .L_68)
	.align		4
.L_68:
        /*019c*/ 	.word	index@(_Z15mse_loss_kernelPfS_S_i)
        /*01a0*/ 	.word	0x00000000


	//----- nvinfo : EIATTR_REGCOUNT
	.align		4
.L_69:
        /*01a4*/ 	.byte	0x04, 0x2f
        /*01a6*/ 	.short	(.L_71 - .L_70)
	.align		4
.L_70:
        /*01a8*/ 	.word	index@(_Z24backward_mse_loss_kernelPfS_S_S_i)
        /*01ac*/ 	.word	0x0000000e


	//----- nvinfo : EIATTR_FRAME_SIZE
	.align		4
.L_71:
        /*01b0*/ 	.byte	0x04, 0x11
        /*01b2*/ 	.short	(.L_73 - .L_72)
	.align		4
.L_72:
        /*01b4*/ 	.word	index@($__internal_1_$__cuda_sm3x_div_rn_noftz_f32_slowpath)
        /*01b8*/ 	.word	0x00000000


	//----- nvinfo : EIATTR_FRAME_SIZE
	.align		4
.L_73:
        /*01bc*/ 	.byte	0x04, 0x11
        /*01be*/ 	.short	(.L_75 - .L_74)
	.align		4
.L_74:
        /*01c0*/ 	.word	index@(_Z24backward_mse_loss_kernelPfS_S_S_i)
        /*01c4*/ 	.word	0x00000000


	//----- nvinfo : EIATTR_REGCOUNT
	.align		4
.L_75:
        /*01c8*/ 	.byte	0x04, 0x2f
        /*01ca*/ 	.short	(.L_77 - .L_76)
	.align		4
.L_76:
        /*01cc*/ 	.word	index@(_Z31backward_mse_loss_kernel_simplePfS_S_i)
        /*01d0*/ 	.word	0x0000000e


	//----- nvinfo : EIATTR_FRAME_SIZE
	.align		4
.L_77:
        /*01d4*/ 	.byte	0x04, 0x11
        /*01d6*/ 	.short	(.L_79 - .L_78)
	.align		4
.L_78:
        /*01d8*/ 	.word	index@($__internal_0_$__cuda_sm3x_div_rn_noftz_f32_slowpath)
        /*01dc*/ 	.word	0x00000000


	//----- nvinfo : EIATTR_FRAME_SIZE
	.align		4
.L_79:
        /*01e0*/ 	.byte	0x04, 0x11
        /*01e2*/ 	.short	(.L_81 - .L_80)
	.align		4
.L_80:
        /*01e4*/ 	.word	index@(_Z31backward_mse_loss_kernel_simplePfS_S_i)
        /*01e8*/ 	.word	0x00000000


	//----- nvinfo : EIATTR_REGCOUNT
	.align		4
.L_81:
        /*01ec*/ 	.byte	0x04, 0x2f
        /*01ee*/ 	.short	(.L_83 - .L_82)
	.align		4
.L_82:
        /*01f0*/ 	.word	index@(_Z23one_hot_encoding_kernelPfii)
        /*01f4*/ 	.word	0x00000008


	//----- nvinfo : EIATTR_FRAME_SIZE
	.align		4
.L_83:
        /*01f8*/ 	.byte	0x04, 0x11
        /*01fa*/ 	.short	(.L_85 - .L_84)
	.align		4
.L_84:
        /*01fc*/ 	.word	index@(_Z23one_hot_encoding_kernelPfii)
        /*0200*/ 	.word	0x00000000


	//----- nvinfo : EIATTR_REGCOUNT
	.align		4
.L_85:
        /*0204*/ 	.byte	0x04, 0x2f
        /*0206*/ 	.short	(.L_87 - .L_86)
	.align		4
.L_86:
        /*0208*/ 	.word	index@(_Z25cross_entropy_loss_kernelPfS_S_i)
        /*020c*/ 	.word	0x0000000c


	//----- nvinfo : EIATTR_FRAME_SIZE
	.align		4
.L_87:
        /*0210*/ 	.byte	0x04, 0x11
        /*0212*/ 	.short	(.L_89 - .L_88)
	.align		4
.L_88:
        /*0214*/ 	.word	index@(_Z25cross_entropy_loss_kernelPfS_S_i)
        /*0218*/ 	.word	0x00000000


	//----- nvinfo : EIATTR_REGCOUNT
	.align		4
.L_89:
        /*021c*/ 	.byte	0x04, 0x2f
        /*021e*/ 	.short	(.L_91 - .L_90)
	.align		4
.L_90:
        /*0220*/ 	.word	index@(_Z34backward_cross_entropy_loss_kernelPfS_S_S_i)
        /*0224*/ 	.word	0x0000000e


	//----- nvinfo : EIATTR_FRAME_SIZE
	.align		4
.L_91:
        /*0228*/ 	.byte	0x04, 0x11
        /*022a*/ 	.short	(.L_93 - .L_92)
	.align		4
.L_92:
        /*022c*/ 	.word	index@(_Z34backward_cross_entropy_loss_kernelPfS_S_S_i)
        /*0230*/ 	.word	0x00000000


	//----- nvinfo : EIATTR_REGCOUNT
	.align		4
.L_93:
        /*0234*/ 	.byte	0x04, 0x2f
        /*0236*/ 	.short	(.L_95 - .L_94)
	.align		4
.L_94:
        /*0238*/ 	.word	index@(_Z41backward_cross_entropy_loss_kernel_simplePfS_S_i)
        /*023c*/ 	.word	0x0000000c


	//----- nvinfo : EIATTR_FRAME_SIZE
	.align		4
.L_95:
        /*0240*/ 	.byte	0x04, 0x11
        /*0242*/ 	.short	(.L_97 - .L_96)
	.align		4
.L_96:
        /*0244*/ 	.word	index@(_Z41backward_cross_entropy_loss_kernel_simplePfS_S_i)
        /*0248*/ 	.word	0x00000000


	//----- nvinfo : EIATTR_MIN_STACK_SIZE
	.align		4
.L_97:
        /*024c*/ 	.byte	0x04, 0x12
        /*024e*/ 	.short	(.L_99 - .L_98)
	.align		4
.L_98:
        /*0250*/ 	.word	index@(_Z41backward_cross_entropy_loss_kernel_simplePfS_S_i)
        /*0254*/ 	.word	0x00000000


	//----- nvinfo : EIATTR_MIN_STACK_SIZE
	.align		4
.L_99:
        /*0258*/ 	.byte	0x04, 0x12
        /*025a*/ 	.short	(.L_101 - .L_100)
	.align		4
.L_100:
        /*025c*/ 	.word	index@(_Z34backward_cross_entropy_loss_kernelPfS_S_S_i)
        /*0260*/ 	.word	0x00000000


	//----- nvinfo : EIATTR_MIN_STACK_SIZE
	.align		4
.L_101:
        /*0264*/ 	.byte	0x04, 0x12
        /*0266*/ 	.short	(.L_103 - .L_102)
	.align		4
.L_102:
        /*0268*/ 	.word	index@(_Z25cross_entropy_loss_kernelPfS_S_i)
        /*026c*/ 	.word	0x00000000


	//----- nvinfo : EIATTR_MIN_STACK_SIZE
	.align		4
.L_103:
        /*0270*/ 	.byte	0x04, 0x12
        /*0272*/ 	.short	(.L_105 - .L_104)
	.align		4
.L_104:
        /*0274*/ 	.word	index@(_Z23one_hot_encoding_kernelPfii)
        /*0278*/ 	.word	0x00000000


	//----- nvinfo : EIATTR_MIN_STACK_SIZE
	.align		4
.L_105:
        /*027c*/ 	.byte	0x04, 0x12
        /*027e*/ 	.short	(.L_107 - .L_106)
	.align		4
.L_106:
        /*0280*/ 	.word	index@(_Z31backward_mse_loss_kernel_simplePfS_S_i)
        /*0284*/ 	.word	0x00000000


	//----- nvinfo : EIATTR_MIN_STACK_SIZE
	.align		4
.L_107:
        /*0288*/ 	.byte	0x04, 0x12
        /*028a*/ 	.short	(.L_109 - .L_108)
	.align		4
.L_108:
        /*028c*/ 	.word	index@(_Z24backward_mse_loss_kernelPfS_S_S_i)
        /*0290*/ 	.word	0x00000000


	//----- nvinfo : EIATTR_MIN_STACK_SIZE
	.align		4
.L_109:
        /*0294*/ 	.byte	0x04, 0x12
        /*0296*/ 	.short	(.L_111 - .L_110)
	.align		4
.L_110:
        /*0298*/ 	.word	index@(_Z15mse_loss_kernelPfS_S_i)
        /*029c*/ 	.word	0x00000000


	//----- nvinfo : EIATTR_MIN_STACK_SIZE
	.align		4
.L_111:
        /*02a0*/ 	.byte	0x04, 0x12
        /*02a2*/ 	.short	(.L_113 - .L_112)
	.align		4
.L_112:
        /*02a4*/ 	.word	index@(_Z17reduce_sum_kernelPfS_i)
        /*02a8*/ 	.word	0x00000000


	//----- nvinfo : EIATTR_MIN_STACK_SIZE
	.align		4
.L_113:
        /*02ac*/ 	.byte	0x04, 0x12
        /*02ae*/ 	.short	(.L_115 - .L_114)
	.align		4
.L_114:
        /*02b0*/ 	.word	index@(_Z23softmax_backward_kernelPfS_S_S_fi)
        /*02b4*/ 	.word	0x00000000


	//----- nvinfo : EIATTR_MIN_STACK_SIZE
	.align		4
.L_115:
        /*02b8*/ 	.byte	0x04, 0x12
        /*02ba*/ 	.short	(.L_117 - .L_116)
	.align		4
.L_116:
        /*02bc*/ 	.word	index@(_Z26softmax_dot_product_kernelPfS_S_i)
        /*02c0*/ 	.word	0x00000000


	//----- nvinfo : EIATTR_MIN_STACK_SIZE
	.align		4
.L_117:
        /*02c4*/ 	.byte	0x04, 0x12
        /*02c6*/ 	.short	(.L_119 - .L_118)
	.align		4
.L_118:
        /*02c8*/ 	.word	index@(_Z24softmax_normalize_kernelPfS_i)
        /*02cc*/ 	.word	0x00000000


	//----- nvinfo : EIATTR_MIN_STACK_SIZE
	.align		4
.L_119:
        /*02d0*/ 	.byte	0x04, 0x12
        /*02d2*/ 	.short	(.L_121 - .L_120)
	.align		4
.L_120:
        /*02d4*/ 	.word	index@(_Z22softmax_exp_sum_kernelPfS_fS_i)
        /*02d8*/ 	.word	0x00000000


	//----- nvinfo : EIATTR_MIN_STACK_SIZE
	.align		4
.L_121:
        /*02dc*/ 	.byte	0x04, 0x12
        /*02de*/ 	.short	(.L_123 - .L_122)
	.align		4
.L_122:
        /*02e0*/ 	.word	index@(_Z15find_max_kernelPfS_i)
        /*02e4*/ 	.word	0x00000000


	//----- nvinfo : EIATTR_MIN_STACK_SIZE
	.align		4
.L_123:
        /*02e8*/ 	.byte	0x04, 0x12
        /*02ea*/ 	.short	(.L_125 - .L_124)
	.align		4
.L_124:
        /*02ec*/ 	.word	index@(_Z15backward_linearPfS_S_i)
        /*02f0*/ 	.word	0x00000000


	//----- nvinfo : EIATTR_MIN_STACK_SIZE
	.align		4
.L_125:
        /*02f4*/ 	.byte	0x04, 0x12
        /*02f6*/ 	.short	(.L_127 - .L_126)
	.align		4
.L_126:
        /*02f8*/ 	.word	index@(_Z13backward_reluPfS_S_i)
        /*02fc*/ 	.word	0x00000000


	//----- nvinfo : EIATTR_MIN_STACK_SIZE
	.align		4
.L_127:
        /*0300*/ 	.byte	0x04, 0x12
        /*0302*/ 	.short	(.L_129 - .L_128)
	.align		4
.L_128:
        /*0304*/ 	.word	index@(_Z13backward_tanhPfS_S_i)
        /*0308*/ 	.word	0x00000000


	//----- nvinfo : EIATTR_MIN_STACK_SIZE
	.align		4
.L_129:
        /*030c*/ 	.byte	0x04, 0x12
        /*030e*/ 	.short	(.L_131 - .L_130)
	.align		4
.L_130:
        /*0310*/ 	.word	index@(_Z15activation_reluPfi)
        /*0314*/ 	.word	0x00000000


	//----- nvinfo : EIATTR_MIN_STACK_SIZE
	.align		4
.L_131:
        /*0318*/ 	.byte	0x04, 0x12
        /*031a*/ 	.short	(.L_133 - .L_132)
	.align		4
.L_132:
        /*031c*/ 	.word	index@(_Z15activation_tanhPfi)
        /*0320*/ 	.word	0x00000000


	//----- nvinfo : EIATTR_MIN_STACK_SIZE
	.align		4
.L_133:
        /*0324*/ 	.byte	0x04, 0x12
        /*0326*/ 	.short	(.L_135 - .L_134)
	.align		4
.L_134:
        /*0328*/ 	.word	index@(_Z13backward_biasPfS_S_i)
        /*032c*/ 	.word	0x00000000


	//----- nvinfo : EIATTR_MIN_STACK_SIZE
	.align		4
.L_135:
        /*0330*/ 	.byte	0x04, 0x12
        /*0332*/ 	.short	(.L_137 - .L_136)
	.align		4
.L_136:
        /*0334*/ 	.word	index@(_Z10backward_WPfS_S_S_S_ii)
        /*0338*/ 	.word	0x00000000


	//----- nvinfo : EIATTR_MIN_STACK_SIZE
	.align		4
.L_137:
        /*033c*/ 	.byte	0x04, 0x12
        /*033e*/ 	.short	(.L_139 - .L_138)
	.align		4
.L_138:
        /*0340*/ 	.word	index@(_Z13vector_updatePfS_fi)
        /*0344*/ 	.word	0x00000000


	//----- nvinfo : EIATTR_MIN_STACK_SIZE
	.align		4
.L_139:
        /*0348*/ 	.byte	0x04, 0x12
        /*034a*/ 	.short	(.L_141 - .L_140)
	.align		4
.L_140:
        /*034c*/ 	.word	index@(_Z20I_W_B_multiplicationPfS_S_S_ii)
        /*0350*/ 	.word	0x00000000
.L_141:


//--------------------- .nv.compat                --------------------------
	.section	.nv.compat,"",@"SHT_CUDA_COMPAT_INFO"
	.align	4
        /*0000*/ 	.byte	0x02, 0x09, 0x00, 0x00, 0x02, 0x02, 0x01, 0x00, 0x02, 0x05, 0x05, 0x00, 0x03, 0x07, 0x01, 0x01
        /*0010*/ 	.byte	0x02, 0x03, 0x00, 0x00, 0x02, 0x06, 0x01, 0x00, 0x04, 0x0b, 0x08, 0x00, 0x01, 0x00, 0x00, 0x00
        /*0020*/ 	.byte	0x00, 0x00, 0x00, 0x00


//--------------------- .nv.info._Z41backward_cross_entropy_loss_kernel_simplePfS_S_i --------------------------
	.section	.nv.info._Z41backward_cross_entropy_loss_kernel_simplePfS_S_i,"",@"SHT_CUDA_INFO"
	.sectionflags	@""
	.align	4


	//----- nvinfo : EIATTR_CUDA_API_VERSION
	.align		4
        /*0000*/ 	.byte	0x04, 0x37
        /*0002*/ 	.short	(.L_143 - .L_142)
.L_142:
        /*0004*/ 	.word	0x00000082


	//----- nvinfo : EIATTR_KPARAM_INFO
	.align		4
.L_143:
        /*0008*/ 	.byte	0x04, 0x17
        /*000a*/ 	.short	(.L_145 - .L_144)
.L_144:
        /*000c*/ 	.word	0x00000000
        /*0010*/ 	.short	0x0003
        /*0012*/ 	.short	0x0018
        /*0014*/ 	.byte	0x00, 0xf0, 0x11, 0x00


	//----- nvinfo : EIATTR_KPARAM_INFO
	.align		4
.L_145:
        /*0018*/ 	.byte	0x04, 0x17
        /*001a*/ 	.short	(.L_147 - .L_146)
.L_146:
        /*001c*/ 	.word	0x00000000
        /*0020*/ 	.short	0x0002
        /*0022*/ 	.short	0x0010
        /*0024*/ 	.byte	0x00, 0xf5, 0x21, 0x00


	//----- nvinfo : EIATTR_KPARAM_INFO
	.align		4
.L_147:
        /*0028*/ 	.byte	0x04, 0x17
        /*002a*/ 	.short	(.L_149 - .L_148)
.L_148:
        /*002c*/ 	.word	0x00000000
        /*0030*/ 	.short	0x0001
        /*0032*/ 	.short	0x0008
        /*0034*/ 	.byte	0x00, 0xf5, 0x21, 0x00


	//----- nvinfo : EIATTR_KPARAM_INFO
	.align		4
.L_149:
        /*0038*/ 	.byte	0x04, 0x17
        /*003a*/ 	.short	(.L_151 - .L_150)
.L_150:
        /*003c*/ 	.word	0x00000000
        /*0040*/ 	.short	0x0000
        /*0042*/ 	.short	0x0000
        /*0044*/ 	.byte	0x00, 0xf5, 0x21, 0x00


	//----- nvinfo : EIATTR_SPARSE_MMA_MASK
	.align		4
.L_151:
        /*0048*/ 	.byte	0x03, 0x50
        /*004a*/ 	.short	0x0000


	//----- nvinfo : EIATTR_MAXREG_COUNT
	.align		4
        /*004c*/ 	.byte	0x03, 0x1b
        /*004e*/ 	.short	0x00ff


	//----- nvinfo : EIATTR_MERCURY_ISA_VERSION
	.align		4
        /*0050*/ 	.byte	0x03, 0x5f
        /*0052*/ 	.short	0x0101


	//----- nvinfo : EIATTR_VRC_CTA_INIT_COUNT
	.align		4
        /*0054*/ 	.byte	0x02, 0x4a
	.zero		1
	.zero		1


	//----- nvinfo : EIATTR_EXIT_INSTR_OFFSETS
	.align		4
        /*0058*/ 	.byte	0x04, 0x1c
        /*005a*/ 	.short	(.L_153 - .L_152)


	//   ....[0]....
.L_152:
        /*005c*/ 	.word	0x00000070


	//   ....[1]....
        /*0060*/ 	.word	0x00000130


	//----- nvinfo : EIATTR_CBANK_PARAM_SIZE
	.align		4
.L_153:
        /*0064*/ 	.byte	0x03, 0x19
        /*0066*/ 	.short	0x001c


	//----- nvinfo : EIATTR_PARAM_CBANK
	.align		4
        /*0068*/ 	.byte	0x04, 0x0a
        /*006a*/ 	.short	(.L_155 - .L_154)
	.align		4
.L_154:
        /*006c*/ 	.word	index@(.nv.constant0._Z41backward_cross_entropy_loss_kernel_simplePfS_S_i)
        /*0070*/ 	.short	0x0380
        /*0072*/ 	.short	0x001c


	//----- nvinfo : EIATTR_SW_WAR
	.align		4
.L_155:
        /*0074*/ 	.byte	0x04, 0x36
        /*0076*/ 	.short	(.L_157 - .L_156)
.L_156:
        /*0078*/ 	.word	0x00000008
.L_157:


//--------------------- .nv.info._Z34backward_cross_entropy_loss_kernelPfS_S_S_i --------------------------
	.section	.nv.info._Z34backward_cross_entropy_loss_kernelPfS_S_S_i,"",@"SHT_CUDA_INFO"
	.sectionflags	@""
	.align	4


	//----- nvinfo : EIATTR_CUDA_API_VERSION
	.align		4
        /*0000*/ 	.byte	0x04, 0x37
        /*0002*/ 	.short	(.L_159 - .L_158)
.L_158:
        /*0004*/ 	.word	0x00000082


	//----- nvinfo : EIATTR_KPARAM_INFO
	.align		4
.L_159:
        /*0008*/ 	.byte	0x04, 0x17
        /*000a*/ 	.short	(.L_161 - .L_160)
.L_160:
        /*000c*/ 	.word	0x00000000
        /*0010*/ 	.short	0x0004
        /*0012*/ 	.short	0x0020
        /*0014*/ 	.byte	0x00, 0xf0, 0x11, 0x00


	//----- nvinfo : EIATTR_KPARAM_INFO
	.align		4
.L_161:
        /*0018*/ 	.byte	0x04, 0x17
        /*001a*/ 	.short	(.L_163 - .L_162)
.L_162:
        /*001c*/ 	.word	0x00000000
        /*0020*/ 	.short	0x0003
        /*0022*/ 	.short	0x0018
        /*0024*/ 	.byte	0x00, 0xf5, 0x21, 0x00


	//----- nvinfo : EIATTR_KPARAM_INFO
	.align		4
.L_163:
        /*0028*/ 	.byte	0x04, 0x17
        /*002a*/ 	.short	(.L_165 - .L_164)
.L_164:
        /*002c*/ 	.word	0x00000000
        /*0030*/ 	.short	0x0002
        /*0032*/ 	.short	0x0010
        /*0034*/ 	.byte	0x00, 0xf5, 0x21, 0x00


	//----- nvinfo : EIATTR_KPARAM_INFO
	.align		4
.L_165:
        /*0038*/ 	.byte	0x04, 0x17
        /*003a*/ 	.short	(.L_167 - .L_166)
.L_166:
        /*003c*/ 	.word	0x00000000
        /*0040*/ 	.short	0x0001
        /*0042*/ 	.short	0x0008
        /*0044*/ 	.byte	0x00, 0xf5, 0x21, 0x00


	//----- nvinfo : EIATTR_KPARAM_INFO
	.align		4
.L_167:
        /*0048*/ 	.byte	0x04, 0x17
        /*004a*/ 	.short	(.L_169 - .L_168)
.L_168:
        /*004c*/ 	.word	0x00000000
        /*0050*/ 	.short	0x0000
        /*0052*/ 	.short	0x0000
        /*0054*/ 	.byte	0x00, 0xf5, 0x21, 0x00


	//----- nvinfo : EIATTR_SPARSE_MMA_MASK
	.align		4
.L_169:
        /*0058*/ 	.byte	0x03, 0x50
        /*005a*/ 	.short	0x0000


	//----- nvinfo : EIATTR_MAXREG_COUNT
	.align		4
        /*005c*/ 	.byte	0x03, 0x1b
        /*005e*/ 	.short	0x00ff


	//----- nvinfo : EIATTR_MERCURY_ISA_VERSION
	.align		4
        /*0060*/ 	.byte	0x03, 0x5f
        /*0062*/ 	.short	0x0101


	//----- nvinfo : EIATTR_VRC_CTA_INIT_COUNT
	.align		4
        /*0064*/ 	.byte	0x02, 0x4a
	.zero		1
	.zero		1


	//----- nvinfo : EIATTR_EXIT_INSTR_OFFSETS
	.align		4
        /*0068*/ 	.byte	0x04, 0x1c
        /*006a*/ 	.short	(.L_171 - .L_170)


	//   ....[0]....
.L_170:
        /*006c*/ 	.word	0x00000070


	//   ....[1]....
        /*0070*/ 	.word	0x00000170


	//----- nvinfo : EIATTR_CBANK_PARAM_SIZE
	.align		4
.L_171:
        /*0074*/ 	.byte	0x03, 0x19
        /*0076*/ 	.short	0x0024


	//----- nvinfo : EIATTR_PARAM_CBANK
	.align		4
        /*0078*/ 	.byte	0x04, 0x0a
        /*007a*/ 	.short	(.L_173 - .L_172)
	.align		4
.L_172:
        /*007c*/ 	.word	index@(.nv.constant0._Z34backward_cross_entropy_loss_kernelPfS_S_S_i)
        /*0080*/ 	.short	0x0380
        /*0082*/ 	.short	0x0024


	//----- nvinfo : EIATTR_SW_WAR
	.align		4
.L_173:
        /*0084*/ 	.byte	0x04, 0x36
        /*0086*/ 	.short	(.L_175 - .L_174)
.L_174:
        /*0088*/ 	.word	0x00000008
.L_175:


//--------------------- .nv.info._Z25cross_entropy_loss_kernelPfS_S_i --------------------------
	.section	.nv.info._Z25cross_entropy_loss_kernelPfS_S_i,"",@"SHT_CUDA_INFO"
	.sectionflags	@""
	.align	4


	//----- nvinfo : EIATTR_CUDA_API_VERSION
	.align		4
        /*0000*/ 	.byte	0x04, 0x37
        /*0002*/ 	.short	(.L_177 - .L_176)
.L_176:
        /*0004*/ 	.word	0x00000082


	//----- nvinfo : EIATTR_KPARAM_INFO
	.align		4
.L_177:
        /*0008*/ 	.byte	0x04, 0x17
        /*000a*/ 	.short	(.L_179 - .L_178)
.L_178:
        /*000c*/ 	.word	0x00000000
        /*0010*/ 	.short	0x0003
        /*0012*/ 	.short	0x0018
        /*0014*/ 	.byte	0x00, 0xf0, 0x11, 0x00


	//----- nvinfo : EIATTR_KPARAM_INFO
	.align		4
.L_179:
        /*0018*/ 	.byte	0x04, 0x17
        /*001a*/ 	.short	(.L_181 - .L_180)
.L_180:
        /*001c*/ 	.word	0x00000000
        /*0020*/ 	.short	0x0002
        /*0022*/ 	.short	0x0010
        /*0024*/ 	.byte	0x00, 0xf5, 0x21, 0x00


	//----- nvinfo : EIATTR_KPARAM_INFO
	.align		4
.L_181:
        /*0028*/ 	.byte	0x04, 0x17
        /*002a*/ 	.short	(.L_183 - .L_182)
.L_182:
        /*002c*/ 	.word	0x00000000
        /*0030*/ 	.short	0x0001
        /*0032*/ 	.short	0x0008
        /*0034*/ 	.byte	0x00, 0xf5, 0x21, 0x00


	//----- nvinfo : EIATTR_KPARAM_INFO
	.align		4
.L_183:
        /*0038*/ 	.byte	0x04, 0x17
        /*003a*/ 	.short	(.L_185 - .L_184)
.L_184:
        /*003c*/ 	.word	0x00000000
        /*0040*/ 	.short	0x0000
        /*0042*/ 	.short	0x0000
        /*0044*/ 	.byte	0x00, 0xf5, 0x21, 0x00


	//----- nvinfo : EIATTR_SPARSE_MMA_MASK
	.align		4
.L_185:
        /*0048*/ 	.byte	0x03, 0x50
        /*004a*/ 	.short	0x0000


	//----- nvinfo : EIATTR_MAXREG_COUNT
	.align		4
        /*004c*/ 	.byte	0x03, 0x1b
        /*004e*/ 	.short	0x00ff


	//----- nvinfo : EIATTR_MERCURY_ISA_VERSION
	.align		4
        /*0050*/ 	.byte	0x03, 0x5f
        /*0052*/ 	.short	0x0101


	//----- nvinfo : EIATTR_VRC_CTA_INIT_COUNT
	.align		4
        /*0054*/ 	.byte	0x02, 0x4a
	.zero		1
	.zero		1


	//----- nvinfo : EIATTR_EXIT_INSTR_OFFSETS
	.align		4
        /*0058*/ 	.byte	0x04, 0x1c
        /*005a*/ 	.short	(.L_187 - .L_186)


	//   ....[0]....
.L_186:
        /*005c*/ 	.word	0x00000070


	//   ....[1]....
        /*0060*/ 	.word	0x00000330


	//----- nvinfo : EIATTR_CRS_STACK_SIZE
	.align		4
.L_187:
        /*0064*/ 	.byte	0x04, 0x1e
        /*0066*/ 	.short	(.L_189 - .L_188)
.L_188:
        /*0068*/ 	.word	0x00000000


	//----- nvinfo : EIATTR_CBANK_PARAM_SIZE
	.align		4
.L_189:
        /*006c*/ 	.byte	0x03, 0x19
        /*006e*/ 	.short	0x001c


	//----- nvinfo : EIATTR_PARAM_CBANK
	.align		4
        /*0070*/ 	.byte	0x04, 0x0a
        /*0072*/ 	.short	(.L_191 - .L_190)
	.align		4
.L_190:
        /*0074*/ 	.word	index@(.nv.constant0._Z25cross_entropy_loss_kernelPfS_S_i)
        /*0078*/ 	.short	0x0380
        /*007a*/ 	.short	0x001c


	//----- nvinfo : EIATTR_SW_WAR
	.align		4
.L_191:
        /*007c*/ 	.byte	0x04, 0x36
        /*007e*/ 	.short	(.L_193 - .L_192)
.L_192:
        /*0080*/ 	.word	0x00000008
.L_193:


//--------------------- .nv.info._Z23one_hot_encoding_kernelPfii --------------------------
	.section	.nv.info._Z23one_hot_encoding_kernelPfii,"",@"SHT_CUDA_INFO"
	.sectionflags	@""
	.align	4


	//----- nvinfo : EIATTR_CUDA_API_VERSION
	.align		4
        /*0000*/ 	.byte	0x04, 0x37
        /*0002*/ 	.short	(.L_195 - .L_194)
.L_194:
        /*0004*/ 	.word	0x00000082


	//----- nvinfo : EIATTR_KPARAM_INFO
	.align		4
.L_195:
        /*0008*/ 	.byte	0x04, 0x17
        /*000a*/ 	.short	(.L_197 - .L_196)
.L_196:
        /*000c*/ 	.word	0x00000000
        /*0010*/ 	.short	0x0002
        /*0012*/ 	.short	0x000c
        /*0014*/ 	.byte	0x00, 0xf0, 0x11, 0x00


	//----- nvinfo : EIATTR_KPARAM_INFO
	.align		4
.L_197:
        /*0018*/ 	.byte	0x04, 0x17
        /*001a*/ 	.short	(.L_199 - .L_198)
.L_198:
        /*001c*/ 	.word	0x00000000
        /*0020*/ 	.short	0x0001
        /*0022*/ 	.short	0x0008
        /*0024*/ 	.byte	0x00, 0xf0, 0x11, 0x00


	//----- nvinfo : EIATTR_KPARAM_INFO
	.align		4
.L_199:
        /*0028*/ 	.byte	0x04, 0x17
        /*002a*/ 	.short	(.L_201 - .L_200)
.L_200:
        /*002c*/ 	.word	0x00000000
        /*0030*/ 	.short	0x0000
        /*0032*/ 	.short	0x0000
        /*0034*/ 	.byte	0x00, 0xf5, 0x21, 0x00


	//----- nvinfo : EIATTR_SPARSE_MMA_MASK
	.align		4
.L_201:
        /*0038*/ 	.byte	0x03, 0x50
        /*003a*/ 	.short	0x0000


	//----- nvinfo : EIATTR_MAXREG_COUNT
	.align		4
        /*003c*/ 	.byte	0x03, 0x1b
        /*003e*/ 	.short	0x00ff


	//----- nvinfo : EIATTR_MERCURY_ISA_VERSION
	.align		4
        /*0040*/ 	.byte	0x03, 0x5f
        /*0042*/ 	.short	0x0101


	//----- nvinfo : EIATTR_VRC_CTA_INIT_COUNT
	.align		4
        /*0044*/ 	.byte	0x02, 0x4a
	.zero		1
	.zero		1


	//----- nvinfo : EIATTR_EXIT_INSTR_OFFSETS
	.align		4
        /*0048*/ 	.byte	0x04, 0x1c
        /*004a*/ 	.short	(.L_203 - .L_202)


	//   ....[0]....
.L_202:
        /*004c*/ 	.word	0x00000070


	//   ....[1]....
        /*0050*/ 	.word	0x000000f0


	//----- nvinfo : EIATTR_CBANK_PARAM_SIZE
	.align		4
.L_203:
        /*0054*/ 	.byte	0x03, 0x19
        /*0056*/ 	.short	0x0010


	//----- nvinfo : EIATTR_PARAM_CBANK
	.align		4
        /*0058*/ 	.byte	0x04, 0x0a
        /*005a*/ 	.short	(.L_205 - .L_204)
	.align		4
.L_204:
        /*005c*/ 	.word	index@(.nv.constant0._Z23one_hot_encoding_kernelPfii)
        /*0060*/ 	.short	0x0380
        /*0062*/ 	.short	0x0010


	//----- nvinfo : EIATTR_SW_WAR
	.align		4
.L_205:
        /*0064*/ 	.byte	0x04, 0x36
        /*0066*/ 	.short	(.L_207 - .L_206)
.L_206:
        /*0068*/ 	.word	0x00000008
.L_207:


//--------------------- .nv.info._Z31backward_mse_loss_kernel_simplePfS_S_i --------------------------
	.section	.nv.info._Z31backward_mse_loss_kernel_simplePfS_S_i,"",@"SHT_CUDA_INFO"
	.sectionflags	@""
	.align	4


	//----- nvinfo : EIATTR_CUDA_API_VERSION
	.align		4
        /*0000*/ 	.byte	0x04, 0x37
        /*0002*/ 	.short	(.L_209 - .L_208)
.L_208:
        /*0004*/ 	.word	0x00000082


	//----- nvinfo : EIATTR_KPARAM_INFO
	.align		4
.L_209:
        /*0008*/ 	.byte	0x04, 0x17
        /*000a*/ 	.short	(.L_211 - .L_210)
.L_210:
        /*000c*/ 	.word	0x00000000
        /*0010*/ 	.short	0x0003
        /*0012*/ 	.short	0x0018
        /*0014*/ 	.byte	0x00, 0xf0, 0x11, 0x00


	//----- nvinfo : EIATTR_KPARAM_INFO
	.align		4
.L_211:
        /*0018*/ 	.byte	0x04, 0x17
        /*001a*/ 	.short	(.L_213 - .L_212)
.L_212:
        /*001c*/ 	.word	0x00000000
        /*0020*/ 	.short	0x0002
        /*0022*/ 	.short	0x0010
        /*0024*/ 	.byte	0x00, 0xf5, 0x21, 0x00


	//----- nvinfo : EIATTR_KPARAM_INFO
	.align		4
.L_213:
        /*0028*/ 	.byte	0x04, 0x17
        /*002a*/ 	.short	(.L_215 - .L_214)
.L_214:
        /*002c*/ 	.word	0x00000000
        /*0030*/ 	.short	0x0001
        /*0032*/ 	.short	0x0008
        /*0034*/ 	.byte	0x00, 0xf5, 0x21, 0x00


	//----- nvinfo : EIATTR_KPARAM_INFO
	.align		4
.L_215:
        /*0038*/ 	.byte	0x04, 0x17
        /*003a*/ 	.short	(.L_217 - .L_216)
.L_216:
        /*003c*/ 	.word	0x00000000
        /*0040*/ 	.short	0x0000
        /*0042*/ 	.short	0x0000
        /*0044*/ 	.byte	0x00, 0xf5, 0x21, 0x00


	//----- nvinfo : EIATTR_SPARSE_MMA_MASK
	.align		4
.L_217:
        /*0048*/ 	.byte	0x03, 0x50
        /*004a*/ 	.short	0x0000


	//----- nvinfo : EIATTR_MAXREG_COUNT
	.align		4
        /*004c*/ 	.byte	0x03, 0x1b
        /*004e*/ 	.short	0x00ff


	//----- nvinfo : EIATTR_MERCURY_ISA_VERSION
	.align		4
        /*0050*/ 	.byte	0x03, 0x5f
        /*0052*/ 	.short	0x0101


	//----- nvinfo : EIATTR_VRC_CTA_INIT_COUNT
	.align		4
        /*0054*/ 	.byte	0x02, 0x4a
	.zero		1
	.zero		1


	//----- nvinfo : EIATTR_EXIT_INSTR_OFFSETS
	.align		4
        /*0058*/ 	.byte	0x04, 0x1c
        /*005a*/ 	.short	(.L_219 - .L_218)


	//   ....[0]....
.L_218:
        /*005c*/ 	.word	0x00000070


	//   ....[1]....
        /*0060*/ 	.word	0x00000220


	//----- nvinfo : EIATTR_CRS_STACK_SIZE
	.align		4
.L_219:
        /*0064*/ 	.byte	0x04, 0x1e
        /*0066*/ 	.short	(.L_221 - .L_220)
.L_220:
        /*0068*/ 	.word	0x00000000


	//----- nvinfo : EIATTR_CBANK_PARAM_SIZE
	.align		4
.L_221:
        /*006c*/ 	.byte	0x03, 0x19
        /*006e*/ 	.short	0x001c


	//----- nvinfo : EIATTR_PARAM_CBANK
	.align		4
        /*0070*/ 	.byte	0x04, 0x0a
        /*0072*/ 	.short	(.L_223 - .L_222)
	.align		4
.L_222:
        /*0074*/ 	.word	index@(.nv.constant0._Z31backward_mse_loss_kernel_simplePfS_S_i)
        /*0078*/ 	.short	0x0380
        /*007a*/ 	.short	0x001c


	//----- nvinfo : EIATTR_SW_WAR
	.align		4
.L_223:
        /*007c*/ 	.byte	0x04, 0x36
        /*007e*/ 	.short	(.L_225 - .L_224)
.L_224:
        /*0080*/ 	.word	0x00000008
.L_225:


//--------------------- .nv.info._Z24backward_mse_loss_kernelPfS_S_S_i --------------------------
	.section	.nv.info._Z24backward_mse_loss_kernelPfS_S_S_i,"",@"SHT_CUDA_INFO"
	.sectionflags	@""
	.align	4


	//----- nvinfo : EIATTR_CUDA_API_VERSION
	.align		4
        /*0000*/ 	.byte	0x04, 0x37
        /*0002*/ 	.short	(.L_227 - .L_226)
.L_226:
        /*0004*/ 	.word	0x00000082


	//----- nvinfo : EIATTR_KPARAM_INFO
	.align		4
.L_227:
        /*0008*/ 	.byte	0x04, 0x17
        /*000a*/ 	.short	(.L_229 - .L_228)
.L_228:
        /*000c*/ 	.word	0x00000000
        /*0010*/ 	.short	0x0004
        /*0012*/ 	.short	0x0020
        /*0014*/ 	.byte	0x00, 0xf0, 0x11, 0x00


	//----- nvinfo : EIATTR_KPARAM_INFO
	.align		4
.L_229:
        /*0018*/ 	.byte	0x04, 0x17
        /*001a*/ 	.short	(.L_231 - .L_230)
.L_230:
        /*001c*/ 	.word	0x00000000
        /*0020*/ 	.short	0x0003
        /*0022*/ 	.short	0x0018
        /*0024*/ 	.byte	0x00, 0xf5, 0x21, 0x00


	//----- nvinfo : EIATTR_KPARAM_INFO
	.align		4
.L_231:
        /*0028*/ 	.byte	0x04, 0x17
        /*002a*/ 	.short	(.L_233 - .L_232)
.L_232:
        /*002c*/ 	.word	0x00000000
        /*0030*/ 	.short	0x0002
        /*0032*/ 	.short	0x0010
        /*0034*/ 	.byte	0x00, 0xf5, 0x21, 0x00


	//----- nvinfo : EIATTR_KPARAM_INFO
	.align		4
.L_233:
        /*0038*/ 	.byte	0x04, 0x17
        /*003a*/ 	.short	(.L_235 - .L_234)
.L_234:
        /*003c*/ 	.word	0x00000000
        /*0040*/ 	.short	0x0001
        /*0042*/ 	.short	0x0008
        /*0044*/ 	.byte	0x00, 0xf5, 0x21, 0x00


	//----- nvinfo : EIATTR_KPARAM_INFO
	.align		4
.L_235:
        /*0048*/ 	.byte	0x04, 0x17
        /*004a*/ 	.short	(.L_237 - .L_236)
.L_236:
        /*004c*/ 	.word	0x00000000
        /*0050*/ 	.short	0x0000
        /*0052*/ 	.short	0x0000
        /*0054*/ 	.byte	0x00, 0xf5, 0x21, 0x00


	//----- nvinfo : EIATTR_SPARSE_MMA_MASK
	.align		4
.L_237:
        /*0058*/ 	.byte	0x03, 0x50
        /*005a*/ 	.short	0x0000


	//----- nvinfo : EIATTR_MAXREG_COUNT
	.align		4
        /*005c*/ 	.byte	0x03, 0x1b
        /*005e*/ 	.short	0x00ff


	//----- nvinfo : EIATTR_MERCURY_ISA_VERSION
	.align		4
        /*0060*/ 	.byte	0x03, 0x5f
        /*0062*/ 	.short	0x0101


	//----- nvinfo : EIATTR_VRC_CTA_INIT_COUNT
	.align		4
        /*0064*/ 	.byte	0x02, 0x4a
	.zero		1
	.zero		1


	//----- nvinfo : EIATTR_EXIT_INSTR_OFFSETS
	.align		4
        /*0068*/ 	.byte	0x04, 0x1c
        /*006a*/ 	.short	(.L_239 - .L_238)


	//   ....[0]....
.L_238:
        /*006c*/ 	.word	0x00000070


	//   ....[1]....
        /*0070*/ 	.word	0x00000260


	//----- nvinfo : EIATTR_CRS_STACK_SIZE
	.align		4
.L_239:
        /*0074*/ 	.byte	0x04, 0x1e
        /*0076*/ 	.short	(.L_241 - .L_240)
.L_240:
        /*0078*/ 	.word	0x00000000


	//----- nvinfo : EIATTR_CBANK_PARAM_SIZE
	.align		4
.L_241:
        /*007c*/ 	.byte	0x03, 0x19
        /*007e*/ 	.short	0x0024


	//----- nvinfo : EIATTR_PARAM_CBANK
	.align		4
        /*0080*/ 	.byte	0x04, 0x0a
        /*0082*/ 	.short	(.L_243 - .L_242)
	.align		4
.L_242:
        /*0084*/ 	.word	index@(.nv.constant0._Z24backward_mse_loss_kernelPfS_S_S_i)
        /*0088*/ 	.short	0x0380
        /*008a*/ 	.short	0x0024


	//----- nvinfo : EIATTR_SW_WAR
	.align		4
.L_243:
        /*008c*/ 	.byte	0x04, 0x36
        /*008e*/ 	.short	(.L_245 - .L_244)
.L_244:
        /*0090*/ 	.word	0x00000008
.L_245:


//--------------------- .nv.info._Z15mse_loss_kernelPfS_S_i --------------------------
	.section	.nv.info._Z15mse_loss_kernelPfS_S_i,"",@"SHT_CUDA_INFO"
	.sectionflags	@""
	.align	4


	//----- nvinfo : EIATTR_CUDA_API_VERSION
	.align		4
        /*0000*/ 	.byte	0x04, 0x37
        /*0002*/ 	.short	(.L_247 - .L_246)
.L_246:
        /*0004*/ 	.word	0x00000082


	//----- nvinfo : EIATTR_KPARAM_INFO
	.align		4
.L_247:
        /*0008*/ 	.byte	0x04, 0x17
        /*000a*/ 	.short	(.L_249 - .L_248)
.L_248:
        /*000c*/ 	.word	0x00000000
        /*0010*/ 	.short	0x0003
        /*0012*/ 	.short	0x0018
        /*0014*/ 	.byte	0x00, 0xf0, 0x11, 0x00


	//----- nvinfo : EIATTR_KPARAM_INFO
	.align		4
.L_249:
        /*0018*/ 	.byte	0x04, 0x17
        /*001a*/ 	.short	(.L_251 - .L_250)
.L_250:
        /*001c*/ 	.word	0x00000000
        /*0020*/ 	.short	0x0002
        /*0022*/ 	.short	0x0010
        /*0024*/ 	.byte	0x00, 0xf5, 0x21, 0x00


	//----- nvinfo : EIATTR_KPARAM_INFO
	.align		4
.L_251:
        /*0028*/ 	.byte	0x04, 0x17
        /*002a*/ 	.short	(.L_253 - .L_252)
.L_252:
        /*002c*/ 	.word	0x00000000
        /*0030*/ 	.short	0x0001
        /*0032*/ 	.short	0x0008
        /*0034*/ 	.byte	0x00, 0xf5, 0x21, 0x00


	//----- nvinfo : EIATTR_KPARAM_INFO
	.align		4
.L_253:
        /*0038*/ 	.byte	0x04, 0x17
        /*003a*/ 	.short	(.L_255 - .L_254)
.L_254:
        /*003c*/ 	.word	0x00000000
        /*0040*/ 	.short	0x0000
        /*0042*/ 	.short	0x0000
        /*0044*/ 	.byte	0x00, 0xf5, 0x21, 0x00


	//----- nvinfo : EIATTR_SPARSE_MMA_MASK
	.align		4
.L_255:
        /*0048*/ 	.byte	0x03, 0x50
        /*004a*/ 	.short	0x0000


	//----- nvinfo : EIATTR_MAXREG_COUNT
	.align		4
        /*004c*/ 	.byte	0x03, 0x1b
        /*004e*/ 	.short	0x00ff


	//----- nvinfo : EIATTR_MERCURY_ISA_VERSION
	.align		4
        /*0050*/ 	.byte	0x03, 0x5f
        /*0052*/ 	.short	0x0101


	//----- nvinfo : EIATTR_VRC_CTA_INIT_COUNT
	.align		4
        /*0054*/ 	.byte	0x02, 0x4a
	.zero		1
	.zero		1


	//----- nvinfo : EIATTR_EXIT_INSTR_OFFSETS
	.align		4
        /*0058*/ 	.byte	0x04, 0x1c
        /*005a*/ 	.short	(.L_257 - .L_256)


	//   ....[0]....
.L_256:
        /*005c*/ 	.word	0x00000070


	//   ....[1]....
        /*0060*/ 	.word	0x00000140


	//----- nvinfo : EIATTR_CBANK_PARAM_SIZE
	.align		4
.L_257:
        /*0064*/ 	.byte	0x03, 0x19
        /*0066*/ 	.short	0x001c


	//----- nvinfo : EIATTR_PARAM_CBANK
	.align		4
        /*0068*/ 	.byte	0x04, 0x0a
        /*006a*/ 	.short	(.L_259 - .L_258)
	.align		4
.L_258:
        /*006c*/ 	.word	index@(.nv.constant0._Z15mse_loss_kernelPfS_S_i)
        /*0070*/ 	.short	0x0380
        /*0072*/ 	.short	0x001c


	//----- nvinfo : EIATTR_SW_WAR
	.align		4
.L_259:
        /*0074*/ 	.byte	0x04, 0x36
        /*0076*/ 	.short	(.L_261 - .L_260)
.L_260:
        /*0078*/ 	.word	0x00000008
.L_261:


//--------------------- .nv.info._Z17reduce_sum_kernelPfS_i --------------------------
	.section	.nv.info._Z17reduce_sum_kernelPfS_i,"",@"SHT_CUDA_INFO"
	.sectionflags	@""
	.align	4


	//----- nvinfo : EIATTR_CUDA_API_VERSION
	.align		4
        /*0000*/ 	.byte	0x04, 0x37
        /*0002*/ 	.short	(.L_263 - .L_262)
.L_262:
        /*0004*/ 	.word	0x00000082


	//----- nvinfo : EIATTR_KPARAM_INFO
	.align		4
.L_263:
        /*0008*/ 	.byte	0x04, 0x17
        /*000a*/ 	.short	(.L_265 - .L_264)
.L_264:
        /*000c*/ 	.word	0x00000000
        /*0010*/ 	.short	0x0002
        /*0012*/ 	.short	0x0010
        /*0014*/ 	.byte	0x00, 0xf0, 0x11, 0x00


	//----- nvinfo : EIATTR_KPARAM_INFO
	.align		4
.L_265:
        /*0018*/ 	.byte	0x04, 0x17
        /*001a*/ 	.short	(.L_267 - .L_266)
.L_266:
        /*001c*/ 	.word	0x00000000
        /*0020*/ 	.short	0x0001
        /*0022*/ 	.short	0x0008
        /*0024*/ 	.byte	0x00, 0xf5, 0x21, 0x00


	//----- nvinfo : EIATTR_KPARAM_INFO
	.align		4
.L_267:
        /*0028*/ 	.byte	0x04, 0x17
        /*002a*/ 	.short	(.L_269 - .L_268)
.L_268:
        /*002c*/ 	.word	0x00000000
        /*0030*/ 	.short	0x0000
        /*0032*/ 	.short	0x0000
        /*0034*/ 	.byte	0x00, 0xf5, 0x21, 0x00


	//----- nvinfo : EIATTR_SPARSE_MMA_MASK
	.align		4
.L_269:
        /*0038*/ 	.byte	0x03, 0x50
        /*003a*/ 	.short	0x0000


	//----- nvinfo : EIATTR_MAXREG_COUNT
	.align		4
        /*003c*/ 	.byte	0x03, 0x1b
        /*003e*/ 	.short	0x00ff


	//----- nvinfo : EIATTR_NUM_BARRIERS
	.align		4
        /*0040*/ 	.byte	0x02, 0x4c
        /*0042*/ 	.byte	0x01
	.zero		1


	//----- nvinfo : EIATTR_MERCURY_ISA_VERSION
	.align		4
        /*0044*/ 	.byte	0x03, 0x5f
        /*0046*/ 	.short	0x0101


	//----- nvinfo : EIATTR_VRC_CTA_INIT_COUNT
	.align		4
        /*0048*/ 	.byte	0x02, 0x4a
	.zero		1
	.zero		1


	//----- nvinfo : EIATTR_EXIT_INSTR_OFFSETS
	.align		4
        /*004c*/ 	.byte	0x04, 0x1c
        /*004e*/ 	.short	(.L_271 - .L_270)


	//   ....[0]....
.L_270:
        /*0050*/ 	.word	0x00000200


	//   ....[1]....
        /*0054*/ 	.word	0x00000270


	//----- nvinfo : EIATTR_CBANK_PARAM_SIZE
	.align		4
.L_271:
        /*0058*/ 	.byte	0x03, 0x19
        /*005a*/ 	.short	0x0014


	//----- nvinfo : EIATTR_PARAM_CBANK
	.align		4
        /*005c*/ 	.byte	0x04, 0x0a
        /*005e*/ 	.short	(.L_273 - .L_272)
	.align		4
.L_272:
        /*0060*/ 	.word	index@(.nv.constant0._Z17reduce_sum_kernelPfS_i)
        /*0064*/ 	.short	0x0380
        /*0066*/ 	.short	0x0014


	//----- nvinfo : EIATTR_SW_WAR
	.align		4
.L_273:
        /*0068*/ 	.byte	0x04, 0x36
        /*006a*/ 	.short	(.L_275 - .L_274)
.L_274:
        /*006c*/ 	.word	0x00000008
.L_275:


//--------------------- .nv.info._Z23softmax_backward_kernelPfS_S_S_fi --------------------------
	.section	.nv.info._Z23softmax_backward_kernelPfS_S_S_fi,"",@"SHT_CUDA_INFO"
	.sectionflags	@""
	.align	4


	//----- nvinfo : EIATTR_CUDA_API_VERSION
	.align		4
        /*0000*/ 	.byte	0x04, 0x37
        /*0002*/ 	.short	(.L_277 - .L_276)
.L_276:
        /*0004*/ 	.word	0x00000082


	//----- nvinfo : EIATTR_KPARAM_INFO
	.align		4
.L_277:
        /*0008*/ 	.byte	0x04, 0x17
        /*000a*/ 	.short	(.L_279 - .L_278)
.L_278:
        /*000c*/ 	.word	0x00000000
        /*0010*/ 	.short	0x0005
        /*0012*/ 	.short	0x0024
        /*0014*/ 	.byte	0x00, 0xf0, 0x11, 0x00


	//----- nvinfo : EIATTR_KPARAM_INFO
	.align		4
.L_279:
        /*0018*/ 	.byte	0x04, 0x17
        /*001a*/ 	.short	(.L_281 - .L_280)
.L_280:
        /*001c*/ 	.word	0x00000000
        /*0020*/ 	.short	0x0004
        /*0022*/ 	.short	0x0020
        /*0024*/ 	.byte	0x00, 0xf0, 0x11, 0x00


	//----- nvinfo : EIATTR_KPARAM_INFO
	.align		4
.L_281:
        /*0028*/ 	.byte	0x04, 0x17
        /*002a*/ 	.short	(.L_283 - .L_282)
.L_282:
        /*002c*/ 	.word	0x00000000
        /*0030*/ 	.short	0x0003
        /*0032*/ 	.short	0x0018
        /*0034*/ 	.byte	0x00, 0xf5, 0x21, 0x00


	//----- nvinfo : EIATTR_KPARAM_INFO
	.align		4
.L_283:
        /*0038*/ 	.byte	0x04, 0x17
        /*003a*/ 	.short	(.L_285 - .L_284)
.L_284:
        /*003c*/ 	.word	0x00000000
        /*0040*/ 	.short	0x0002
        /*0042*/ 	.short	0x0010
        /*0044*/ 	.byte	0x00, 0xf5, 0x21, 0x00


	//----- nvinfo : EIATTR_KPARAM_INFO
	.align		4
.L_285:
        /*0048*/ 	.byte	0x04, 0x17
        /*004a*/ 	.short	(.L_287 - .L_286)
.L_286:
        /*004c*/ 	.word	0x00000000
        /*0050*/ 	.short	0x0001
        /*0052*/ 	.short	0x0008
        /*0054*/ 	.byte	0x00, 0xf5, 0x21, 0x00


	//----- nvinfo : EIATTR_KPARAM_INFO
	.align		4
.L_287:
        /*0058*/ 	.byte	0x04, 0x17
        /*005a*/ 	.short	(.L_289 - .L_288)
.L_288:
        /*005c*/ 	.word	0x00000000
        /*0060*/ 	.short	0x0000
        /*0062*/ 	.short	0x0000
        /*0064*/ 	.byte	0x00, 0xf5, 0x21, 0x00


	//----- nvinfo : EIATTR_SPARSE_MMA_MASK
	.align		4
.L_289:
        /*0068*/ 	.byte	0x03, 0x50
        /*006a*/ 	.short	0x0000


	//----- nvinfo : EIATTR_MAXREG_COUNT
	.align		4
        /*006c*/ 	.byte	0x03, 0x1b
        /*006e*/ 	.short	0x00ff


	//----- nvinfo : EIATTR_MERCURY_ISA_VERSION
	.align		4
        /*0070*/ 	.byte	0x03, 0x5f
        /*0072*/ 	.short	0x0101


	//----- nvinfo : EIATTR_VRC_CTA_INIT_COUNT
	.align		4
        /*0074*/ 	.byte	0x02, 0x4a
	.zero		1
	.zero		1


	//----- nvinfo : EIATTR_EXIT_INSTR_OFFSETS
	.align		4
        /*0078*/ 	.byte	0x04, 0x1c
        /*007a*/ 	.short	(.L_291 - .L_290)


	//   ....[0]....
.L_290:
        /*007c*/ 	.word	0x00000070


	//   ....[1]....
        /*0080*/ 	.word	0x00000240


	//----- nvinfo : EIATTR_CRS_STACK_SIZE
	.align		4
.L_291:
        /*0084*/ 	.byte	0x04, 0x1e
        /*0086*/ 	.short	(.L_293 - .L_292)
.L_292:
        /*0088*/ 	.word	0x00000000


	//----- nvinfo : EIATTR_CBANK_PARAM_SIZE
	.align		4
.L_293:
        /*008c*/ 	.byte	0x03, 0x19
        /*008e*/ 	.short	0x0028


	//----- nvinfo : EIATTR_PARAM_CBANK
	.align		4
        /*0090*/ 	.byte	0x04, 0x0a
        /*0092*/ 	.short	(.L_295 - .L_294)
	.align		4
.L_294:
        /*0094*/ 	.word	index@(.nv.constant0._Z23softmax_backward_kernelPfS_S_S_fi)
        /*0098*/ 	.short	0x0380
        /*009a*/ 	.short	0x0028


	//----- nvinfo : EIATTR_SW_WAR
	.align		4
.L_295:
        /*009c*/ 	.byte	0x04, 0x36
        /*009e*/ 	.short	(.L_297 - .L_296)
.L_296:
        /*00a0*/ 	.word	0x00000008
.L_297:


//--------------------- .nv.info._Z26softmax_dot_product_kernelPfS_S_i --------------------------
	.section	.nv.info._Z26softmax_dot_product_kernelPfS_S_i,"",@"SHT_CUDA_INFO"
	.sectionflags	@""
	.align	4


	//----- nvinfo : EIATTR_CUDA_API_VERSION
	.align		4
        /*0000*/ 	.byte	0x04, 0x37
        /*0002*/ 	.short	(.L_299 - .L_298)
.L_298:
        /*0004*/ 	.word	0x00000082


	//----- nvinfo : EIATTR_KPARAM_INFO
	.align		4
.L_299:
        /*0008*/ 	.byte	0x04, 0x17
        /*000a*/ 	.short	(.L_301 - .L_300)
.L_300:
        /*000c*/ 	.word	0x00000000
        /*0010*/ 	.short	0x0003
        /*0012*/ 	.short	0x0018
        /*0014*/ 	.byte	0x00, 0xf0, 0x11, 0x00


	//----- nvinfo : EIATTR_KPARAM_INFO
	.align		4
.L_301:
        /*0018*/ 	.byte	0x04, 0x17
        /*001a*/ 	.short	(.L_303 - .L_302)
.L_302:
        /*001c*/ 	.word	0x00000000
        /*0020*/ 	.short	0x0002
        /*0022*/ 	.short	0x0010
        /*0024*/ 	.byte	0x00, 0xf5, 0x21, 0x00


	//----- nvinfo : EIATTR_KPARAM_INFO
	.align		4
.L_303:
        /*0028*/ 	.byte	0x04, 0x17
        /*002a*/ 	.short	(.L_305 - .L_304)
.L_304:
        /*002c*/ 	.word	0x00000000
        /*0030*/ 	.short	0x0001
        /*0032*/ 	.short	0x0008
        /*0034*/ 	.byte	0x00, 0xf5, 0x21, 0x00


	//----- nvinfo : EIATTR_KPARAM_INFO
	.align		4
.L_305:
        /*0038*/ 	.byte	0x04, 0x17
        /*003a*/ 	.short	(.L_307 - .L_306)
.L_306:
        /*003c*/ 	.word	0x00000000
        /*0040*/ 	.short	0x0000
        /*0042*/ 	.short	0x0000
        /*0044*/ 	.byte	0x00, 0xf5, 0x21, 0x00


	//----- nvinfo : EIATTR_SPARSE_MMA_MASK
	.align		4
.L_307:
        /*0048*/ 	.byte	0x03, 0x50
        /*004a*/ 	.short	0x0000


	//----- nvinfo : EIATTR_MAXREG_COUNT
	.align		4
        /*004c*/ 	.byte	0x03, 0x1b
        /*004e*/ 	.short	0x00ff


	//----- nvinfo : EIATTR_NUM_BARRIERS
	.align		4
        /*0050*/ 	.byte	0x02, 0x4c
        /*0052*/ 	.byte	0x01
	.zero		1


	//----- nvinfo : EIATTR_MERCURY_ISA_VERSION
	.align		4
        /*0054*/ 	.byte	0x03, 0x5f
        /*0056*/ 	.short	0x0101


	//----- nvinfo : EIATTR_VRC_CTA_INIT_COUNT
	.align		4
        /*0058*/ 	.byte	0x02, 0x4a
	.zero		1
	.zero		1


	//----- nvinfo : EIATTR_EXIT_INSTR_OFFSETS
	.align		4
        /*005c*/ 	.byte	0x04, 0x1c
        /*005e*/ 	.short	(.L_309 - .L_308)


	//   ....[0]....
.L_308:
        /*0060*/ 	.word	0x00000240


	//   ....[1]....
        /*0064*/ 	.word	0x000002b0


	//----- nvinfo : EIATTR_CBANK_PARAM_SIZE
	.align		4
.L_309:
        /*0068*/ 	.byte	0x03, 0x19
        /*006a*/ 	.short	0x001c


	//----- nvinfo : EIATTR_PARAM_CBANK
	.align		4
        /*006c*/ 	.byte	0x04, 0x0a
        /*006e*/ 	.short	(.L_311 - .L_310)
	.align		4
.L_310:
        /*0070*/ 	.word	index@(.nv.constant0._Z26softmax_dot_product_kernelPfS_S_i)
        /*0074*/ 	.short	0x0380
        /*0076*/ 	.short	0x001c


	//----- nvinfo : EIATTR_SW_WAR
	.align		4
.L_311:
        /*0078*/ 	.byte	0x04, 0x36
        /*007a*/ 	.short	(.L_313 - .L_312)
.L_312:
        /*007c*/ 	.word	0x00000008
.L_313:


//--------------------- .nv.info._Z24softmax_normalize_kernelPfS_i --------------------------
	.section	.nv.info._Z24softmax_normalize_kernelPfS_i,"",@"SHT_CUDA_INFO"
	.sectionflags	@""
	.align	4


	//----- nvinfo : EIATTR_CUDA_API_VERSION
	.align		4
        /*0000*/ 	.byte	0x04, 0x37
        /*0002*/ 	.short	(.L_315 - .L_314)
.L_314:
        /*0004*/ 	.word	0x00000082


	//----- nvinfo : EIATTR_KPARAM_INFO
	.align		4
.L_315:
        /*0008*/ 	.byte	0x04, 0x17
        /*000a*/ 	.short	(.L_317 - .L_316)
.L_316:
        /*000c*/ 	.word	0x00000000
        /*0010*/ 	.short	0x0002
        /*0012*/ 	.short	0x0010
        /*0014*/ 	.byte	0x00, 0xf0, 0x11, 0x00


	//----- nvinfo : EIATTR_KPARAM_INFO
	.align		4
.L_317:
        /*0018*/ 	.byte	0x04, 0x17
        /*001a*/ 	.short	(.L_319 - .L_318)
.L_318:
        /*001c*/ 	.word	0x00000000
        /*0020*/ 	.short	0x0001
        /*0022*/ 	.short	0x0008
        /*0024*/ 	.byte	0x00, 0xf5, 0x21, 0x00


	//----- nvinfo : EIATTR_KPARAM_INFO
	.align		4
.L_319:
        /*0028*/ 	.byte	0x04, 0x17
        /*002a*/ 	.short	(.L_321 - .L_320)
.L_320:
        /*002c*/ 	.word	0x00000000
        /*0030*/ 	.short	0x0000
        /*0032*/ 	.short	0x0000
        /*0034*/ 	.byte	0x00, 0xf5, 0x21, 0x00


	//----- nvinfo : EIATTR_SPARSE_MMA_MASK
	.align		4
.L_321:
        /*0038*/ 	.byte	0x03, 0x50
        /*003a*/ 	.short	0x0000


	//----- nvinfo : EIATTR_MAXREG_COUNT
	.align		4
        /*003c*/ 	.byte	0x03, 0x1b
        /*003e*/ 	.short	0x00ff


	//----- nvinfo : EIATTR_MERCURY_ISA_VERSION
	.align		4
        /*0040*/ 	.byte	0x03, 0x5f
        /*0042*/ 	.short	0x0101


	//----- nvinfo : EIATTR_VRC_CTA_INIT_COUNT
	.align		4
        /*0044*/ 	.byte	0x02, 0x4a
	.zero		1
	.zero		1


	//----- nvinfo : EIATTR_EXIT_INSTR_OFFSETS
	.align		4
        /*0048*/ 	.byte	0x04, 0x1c
        /*004a*/ 	.short	(.L_323 - .L_322)


	//   ....[0]....
.L_322:
        /*004c*/ 	.word	0x00000070


	//   ....[1]....
        /*0050*/ 	.word	0x000001c0


	//----- nvinfo : EIATTR_CRS_STACK_SIZE
	.align		4
.L_323:
        /*0054*/ 	.byte	0x04, 0x1e
        /*0056*/ 	.short	(.L_325 - .L_324)
.L_324:
        /*0058*/ 	.word	0x00000000


	//----- nvinfo : EIATTR_CBANK_PARAM_SIZE
	.align		4
.L_325:
        /*005c*/ 	.byte	0x03, 0x19
        /*005e*/ 	.short	0x0014


	//----- nvinfo : EIATTR_PARAM_CBANK
	.align		4
        /*0060*/ 	.byte	0x04, 0x0a
        /*0062*/ 	.short	(.L_327 - .L_326)
	.align		4
.L_326:
        /*0064*/ 	.word	index@(.nv.constant0._Z24softmax_normalize_kernelPfS_i)
        /*0068*/ 	.short	0x0380
        /*006a*/ 	.short	0x0014


	//----- nvinfo : EIATTR_SW_WAR
	.align		4
.L_327:
        /*006c*/ 	.byte	0x04, 0x36
        /*006e*/ 	.short	(.L_329 - .L_328)
.L_328:
        /*0070*/ 	.word	0x00000008
.L_329:


//--------------------- .nv.info._Z22softmax_exp_sum_kernelPfS_fS_i --------------------------
	.section	.nv.info._Z22softmax_exp_sum_kernelPfS_fS_i,"",@"SHT_CUDA_INFO"
	.sectionflags	@""
	.align	4


	//----- nvinfo : EIATTR_CUDA_API_VERSION
	.align		4
        /*0000*/ 	.byte	0x04, 0x37
        /*0002*/ 	.short	(.L_331 - .L_330)
.L_330:
        /*0004*/ 	.word	0x00000082


	//----- nvinfo : EIATTR_KPARAM_INFO
	.align		4
.L_331:
        /*0008*/ 	.byte	0x04, 0x17
        /*000a*/ 	.short	(.L_333 - .L_332)
.L_332:
        /*000c*/ 	.word	0x00000000
        /*0010*/ 	.short	0x0004
        /*0012*/ 	.short	0x0020
        /*0014*/ 	.byte	0x00, 0xf0, 0x11, 0x00


	//----- nvinfo : EIATTR_KPARAM_INFO
	.align		4
.L_333:
        /*0018*/ 	.byte	0x04, 0x17
        /*001a*/ 	.short	(.L_335 - .L_334)
.L_334:
        /*001c*/ 	.word	0x00000000
        /*0020*/ 	.short	0x0003
        /*0022*/ 	.short	0x0018
        /*0024*/ 	.byte	0x00, 0xf5, 0x21, 0x00


	//----- nvinfo : EIATTR_KPARAM_INFO
	.align		4
.L_335:
        /*0028*/ 	.byte	0x04, 0x17
        /*002a*/ 	.short	(.L_337 - .L_336)
.L_336:
        /*002c*/ 	.word	0x00000000
        /*0030*/ 	.short	0x0002
        /*0032*/ 	.short	0x0010
        /*0034*/ 	.byte	0x00, 0xf0, 0x11, 0x00


	//----- nvinfo : EIATTR_KPARAM_INFO
	.align		4
.L_337:
        /*0038*/ 	.byte	0x04, 0x17
        /*003a*/ 	.short	(.L_339 - .L_338)
.L_338:
        /*003c*/ 	.word	0x00000000
        /*0040*/ 	.short	0x0001
        /*0042*/ 	.short	0x0008
        /*0044*/ 	.byte	0x00, 0xf5, 0x21, 0x00


	//----- nvinfo : EIATTR_KPARAM_INFO
	.align		4
.L_339:
        /*0048*/ 	.byte	0x04, 0x17
        /*004a*/ 	.short	(.L_341 - .L_340)
.L_340:
        /*004c*/ 	.word	0x00000000
        /*0050*/ 	.short	0x0000
        /*0052*/ 	.short	0x0000
        /*0054*/ 	.byte	0x00, 0xf5, 0x21, 0x00


	//----- nvinfo : EIATTR_SPARSE_MMA_MASK
	.align		4
.L_341:
        /*0058*/ 	.byte	0x03, 0x50
        /*005a*/ 	.short	0x0000


	//----- nvinfo : EIATTR_MAXREG_COUNT
	.align		4
        /*005c*/ 	.byte	0x03, 0x1b
        /*005e*/ 	.short	0x00ff


	//----- nvinfo : EIATTR_NUM_BARRIERS
	.align		4
        /*0060*/ 	.byte	0x02, 0x4c
        /*0062*/ 	.byte	0x01
	.zero		1


	//----- nvinfo : EIATTR_MERCURY_ISA_VERSION
	.align		4
        /*0064*/ 	.byte	0x03, 0x5f
        /*0066*/ 	.short	0x0101


	//----- nvinfo : EIATTR_VRC_CTA_INIT_COUNT
	.align		4
        /*0068*/ 	.byte	0x02, 0x4a
	.zero		1
	.zero		1


	//----- nvinfo : EIATTR_EXIT_INSTR_OFFSETS
	.align		4
        /*006c*/ 	.byte	0x04, 0x1c
        /*006e*/ 	.short	(.L_343 - .L_342)


	//   ....[0]....
.L_342:
        /*0070*/ 	.word	0x000003f0


	//   ....[1]....
        /*0074*/ 	.word	0x00000460


	//----- nvinfo : EIATTR_CRS_STACK_SIZE
	.align		4
.L_343:
        /*0078*/ 	.byte	0x04, 0x1e
        /*007a*/ 	.short	(.L_345 - .L_344)
.L_344:
        /*007c*/ 	.word	0x00000000


	//----- nvinfo : EIATTR_CBANK_PARAM_SIZE
	.align		4
.L_345:
        /*0080*/ 	.byte	0x03, 0x19
        /*0082*/ 	.short	0x0024


	//----- nvinfo : EIATTR_PARAM_CBANK
	.align		4
        /*0084*/ 	.byte	0x04, 0x0a
        /*0086*/ 	.short	(.L_347 - .L_346)
	.align		4
.L_346:
        /*0088*/ 	.word	index@(.nv.constant0._Z22softmax_exp_sum_kernelPfS_fS_i)
        /*008c*/ 	.short	0x0380
        /*008e*/ 	.short	0x0024


	//----- nvinfo : EIATTR_SW_WAR
	.align		4
.L_347:
        /*0090*/ 	.byte	0x04, 0x36
        /*0092*/ 	.short	(.L_349 - .L_348)
.L_348:
        /*0094*/ 	.word	0x00000008
.L_349:


//--------------------- .nv.info._Z15find_max_kernelPfS_i --------------------------
	.section	.nv.info._Z15find_max_kernelPfS_i,"",@"SHT_CUDA_INFO"
	.sectionflags	@""
	.align	4


	//----- nvinfo : EIATTR_CUDA_API_VERSION
	.align		4
        /*0000*/ 	.byte	0x04, 0x37
        /*0002*/ 	.short	(.L_351 - .L_350)
.L_350:
        /*0004*/ 	.word	0x00000082


	//----- nvinfo : EIATTR_KPARAM_INFO
	.align		4
.L_351:
        /*0008*/ 	.byte	0x04, 0x17
        /*000a*/ 	.short	(.L_353 - .L_352)
.L_352:
        /*000c*/ 	.word	0x00000000
        /*0010*/ 	.short	0x0002
        /*0012*/ 	.short	0x0010
        /*0014*/ 	.byte	0x00, 0xf0, 0x11, 0x00


	//----- nvinfo : EIATTR_KPARAM_INFO
	.align		4
.L_353:
        /*0018*/ 	.byte	0x04, 0x17
        /*001a*/ 	.short	(.L_355 - .L_354)
.L_354:
        /*001c*/ 	.word	0x00000000
        /*0020*/ 	.short	0x0001
        /*0022*/ 	.short	0x0008
        /*0024*/ 	.byte	0x00, 0xf5, 0x21, 0x00


	//----- nvinfo : EIATTR_KPARAM_INFO
	.align		4
.L_355:
        /*0028*/ 	.byte	0x04, 0x17
        /*002a*/ 	.short	(.L_357 - .L_356)
.L_356:
        /*002c*/ 	.word	0x00000000
        /*0030*/ 	.short	0x0000
        /*0032*/ 	.short	0x0000
        /*0034*/ 	.byte	0x00, 0xf5, 0x21, 0x00


	//----- nvinfo : EIATTR_SPARSE_MMA_MASK
	.align		4
.L_357:
        /*0038*/ 	.byte	0x03, 0x50
        /*003a*/ 	.short	0x0000


	//----- nvinfo : EIATTR_MAXREG_COUNT
	.align		4
        /*003c*/ 	.byte	0x03, 0x1b
        /*003e*/ 	.short	0x00ff


	//----- nvinfo : EIATTR_NUM_BARRIERS
	.align		4
        /*0040*/ 	.byte	0x02, 0x4c
        /*0042*/ 	.byte	0x01
	.zero		1


	//----- nvinfo : EIATTR_MERCURY_ISA_VERSION
	.align		4
        /*0044*/ 	.byte	0x03, 0x5f
        /*0046*/ 	.short	0x0101


	//----- nvinfo : EIATTR_VRC_CTA_INIT_COUNT
	.align		4
        /*0048*/ 	.byte	0x02, 0x4a
	.zero		1
	.zero		1


	//----- nvinfo : EIATTR_EXIT_INSTR_OFFSETS
	.align		4
        /*004c*/ 	.byte	0x04, 0x1c
        /*004e*/ 	.short	(.L_359 - .L_358)


	//   ....[0]....
.L_358:
        /*0050*/ 	.word	0x00000200


	//   ....[1]....
        /*0054*/ 	.word	0x000002d0


	//----- nvinfo : EIATTR_CRS_STACK_SIZE
	.align		4
.L_359:
        /*0058*/ 	.byte	0x04, 0x1e
        /*005a*/ 	.short	(.L_361 - .L_360)
.L_360:
        /*005c*/ 	.word	0x00000000


	//----- nvinfo : EIATTR_CBANK_PARAM_SIZE
	.align		4
.L_361:
        /*0060*/ 	.byte	0x03, 0x19
        /*0062*/ 	.short	0x0014


	//----- nvinfo : EIATTR_PARAM_CBANK
	.align		4
        /*0064*/ 	.byte	0x04, 0x0a
        /*0066*/ 	.short	(.L_363 - .L_362)
	.align		4
.L_362:
        /*0068*/ 	.word	index@(.nv.constant0._Z15find_max_kernelPfS_i)
        /*006c*/ 	.short	0x0380
        /*006e*/ 	.short	0x0014


	//----- nvinfo : EIATTR_SW_WAR
	.align		4
.L_363:
        /*0070*/ 	.byte	0x04, 0x36
        /*0072*/ 	.short	(.L_365 - .L_364)
.L_364:
        /*0074*/ 	.word	0x00000008
.L_365:


//--------------------- .nv.info._Z15backward_linearPfS_S_i --------------------------
	.section	.nv.info._Z15backward_linearPfS_S_i,"",@"SHT_CUDA_INFO"
	.sectionflags	@""
	.align	4


	//----- nvinfo : EIATTR_CUDA_API_VERSION
	.align		4
        /*0000*/ 	.byte	0x04, 0x37
        /*0002*/ 	.short	(.L_367 - .L_366)
.L_366:
        /*0004*/ 	.word	0x00000082


	//----- nvinfo : EIATTR_KPARAM_INFO
	.align		4
.L_367:
        /*0008*/ 	.byte	0x04, 0x17
        /*000a*/ 	.short	(.L_369 - .L_368)
.L_368:
        /*000c*/ 	.word	0x00000000
        /*0010*/ 	.short	0x0003
        /*0012*/ 	.short	0x0018
        /*0014*/ 	.byte	0x00, 0xf0, 0x11, 0x00


	//----- nvinfo : EIATTR_KPARAM_INFO
	.align		4
.L_369:
        /*0018*/ 	.byte	0x04, 0x17
        /*001a*/ 	.short	(.L_371 - .L_370)
.L_370:
        /*001c*/ 	.word	0x00000000
        /*0020*/ 	.short	0x0002
        /*0022*/ 	.short	0x0010
        /*0024*/ 	.byte	0x00, 0xf5, 0x21, 0x00


	//----- nvinfo : EIATTR_KPARAM_INFO
	.align		4
.L_371:
        /*0028*/ 	.byte	0x04, 0x17
        /*002a*/ 	.short	(.L_373 - .L_372)
.L_372:
        /*002c*/ 	.word	0x00000000
        /*0030*/ 	.short	0x0001
        /*0032*/ 	.short	0x0008
        /*0034*/ 	.byte	0x00, 0xf5, 0x21, 0x00


	//----- nvinfo : EIATTR_KPARAM_INFO
	.align		4
.L_373:
        /*0038*/ 	.byte	0x04, 0x17
        /*003a*/ 	.short	(.L_375 - .L_374)
.L_374:
        /*003c*/ 	.word	0x00000000
        /*0040*/ 	.short	0x0000
        /*0042*/ 	.short	0x0000
        /*0044*/ 	.byte	0x00, 0xf5, 0x21, 0x00


	//----- nvinfo : EIATTR_SPARSE_MMA_MASK
	.align		4
.L_375:
        /*0048*/ 	.byte	0x03, 0x50
        /*004a*/ 	.short	0x0000


	//----- nvinfo : EIATTR_MAXREG_COUNT
	.align		4
        /*004c*/ 	.byte	0x03, 0x1b
        /*004e*/ 	.short	0x00ff


	//----- nvinfo : EIATTR_MERCURY_ISA_VERSION
	.align		4
        /*0050*/ 	.byte	0x03, 0x5f
        /*0052*/ 	.short	0x0101


	//----- nvinfo : EIATTR_VRC_CTA_INIT_COUNT
	.align		4
        /*0054*/ 	.byte	0x02, 0x4a
	.zero		1
	.zero		1


	//----- nvinfo : EIATTR_EXIT_INSTR_OFFSETS
	.align		4
        /*0058*/ 	.byte	0x04, 0x1c
        /*005a*/ 	.short	(.L_377 - .L_376)


	//   ....[0]....
.L_376:
        /*005c*/ 	.word	0x00000070


	//   ....[1]....
        /*0060*/ 	.word	0x000000f0


	//----- nvinfo : EIATTR_CBANK_PARAM_SIZE
	.align		4
.L_377:
        /*0064*/ 	.byte	0x03, 0x19
        /*0066*/ 	.short	0x001c


	//----- nvinfo : EIATTR_PARAM_CBANK
	.align		4
        /*0068*/ 	.byte	0x04, 0x0a
        /*006a*/ 	.short	(.L_379 - .L_378)
	.align		4
.L_378:
        /*006c*/ 	.word	index@(.nv.constant0._Z15backward_linearPfS_S_i)
        /*0070*/ 	.short	0x0380
        /*0072*/ 	.short	0x001c


	//----- nvinfo : EIATTR_SW_WAR
	.align		4
.L_379:
        /*0074*/ 	.byte	0x04, 0x36
        /*0076*/ 	.short	(.L_381 - .L_380)
.L_380:
        /*0078*/ 	.word	0x00000008
.L_381:


//--------------------- .nv.info._Z13backward_reluPfS_S_i --------------------------
	.section	.nv.info._Z13backward_reluPfS_S_i,"",@"SHT_CUDA_INFO"
	.sectionflags	@""
	.align	4


	//----- nvinfo : EIATTR_CUDA_API_VERSION
	.align		4
        /*0000*/ 	.byte	0x04, 0x37
        /*0002*/ 	.short	(.L_383 - .L_382)
.L_382:
        /*0004*/ 	.word	0x00000082


	//----- nvinfo : EIATTR_KPARAM_INFO
	.align		4
.L_383:
        /*0008*/ 	.byte	0x04, 0x17
        /*000a*/ 	.short	(.L_385 - .L_384)
.L_384:
        /*000c*/ 	.word	0x00000000
        /*0010*/ 	.short	0x0003
        /*0012*/ 	.short	0x0018
        /*0014*/ 	.byte	0x00, 0xf0, 0x11, 0x00


	//----- nvinfo : EIATTR_KPARAM_INFO
	.align		4
.L_385:
        /*0018*/ 	.byte	0x04, 0x17
        /*001a*/ 	.short	(.L_387 - .L_386)
.L_386:
        /*001c*/ 	.word	0x00000000
        /*0020*/ 	.short	0x0002
        /*0022*/ 	.short	0x0010
        /*0024*/ 	.byte	0x00, 0xf5, 0x21, 0x00


	//----- nvinfo : EIATTR_KPARAM_INFO
	.align		4
.L_387:
        /*0028*/ 	.byte	0x04, 0x17
        /*002a*/ 	.short	(.L_389 - .L_388)
.L_388:
        /*002c*/ 	.word	0x00000000
        /*0030*/ 	.short	0x0001
        /*0032*/ 	.short	0x0008
        /*0034*/ 	.byte	0x00, 0xf5, 0x21, 0x00


	//----- nvinfo : EIATTR_KPARAM_INFO
	.align		4
.L_389:
        /*0038*/ 	.byte	0x04, 0x17
        /*003a*/ 	.short	(.L_391 - .L_390)
.L_390:
        /*003c*/ 	.word	0x00000000
        /*0040*/ 	.short	0x0000
        /*0042*/ 	.short	0x0000
        /*0044*/ 	.byte	0x00, 0xf5, 0x21, 0x00


	//----- nvinfo : EIATTR_SPARSE_MMA_MASK
	.align		4
.L_391:
        /*0048*/ 	.byte	0x03, 0x50
        /*004a*/ 	.short	0x0000


	//----- nvinfo : EIATTR_MAXREG_COUNT
	.align		4
        /*004c*/ 	.byte	0x03, 0x1b
        /*004e*/ 	.short	0x00ff


	//----- nvinfo : EIATTR_MERCURY_ISA_VERSION
	.align		4
        /*0050*/ 	.byte	0x03, 0x5f
        /*0052*/ 	.short	0x0101


	//----- nvinfo : EIATTR_VRC_CTA_INIT_COUNT
	.align		4
        /*0054*/ 	.byte	0x02, 0x4a
	.zero		1
	.zero		1


	//----- nvinfo : EIATTR_EXIT_INSTR_OFFSETS
	.align		4
        /*0058*/ 	.byte	0x04, 0x1c
        /*005a*/ 	.short	(.L_393 - .L_392)


	//   ....[0]....
.L_392:
        /*005c*/ 	.word	0x00000070


	//   ....[1]....
        /*0060*/ 	.word	0x00000140


	//----- nvinfo : EIATTR_CBANK_PARAM_SIZE
	.align		4
.L_393:
        /*0064*/ 	.byte	0x03, 0x19
        /*0066*/ 	.short	0x001c


	//----- nvinfo : EIATTR_PARAM_CBANK
	.align		4
        /*0068*/ 	.byte	0x04, 0x0a
        /*006a*/ 	.short	(.L_395 - .L_394)
	.align		4
.L_394:
        /*006c*/ 	.word	index@(.nv.constant0._Z13backward_reluPfS_S_i)
        /*0070*/ 	.short	0x0380
        /*0072*/ 	.short	0x001c


	//----- nvinfo : EIATTR_SW_WAR
	.align		4
.L_395:
        /*0074*/ 	.byte	0x04, 0x36
        /*0076*/ 	.short	(.L_397 - .L_396)
.L_396:
        /*0078*/ 	.word	0x00000008
.L_397:


//--------------------- .nv.info._Z13backward_tanhPfS_S_i --------------------------
	.section	.nv.info._Z13backward_tanhPfS_S_i,"",@"SHT_CUDA_INFO"
	.sectionflags	@""
	.align	4


	//----- nvinfo : EIATTR_CUDA_API_VERSION
	.align		4
        /*0000*/ 	.byte	0x04, 0x37
        /*0002*/ 	.short	(.L_399 - .L_398)
.L_398:
        /*0004*/ 	.word	0x00000082


	//----- nvinfo : EIATTR_KPARAM_INFO
	.align		4
.L_399:
        /*0008*/ 	.byte	0x04, 0x17
        /*000a*/ 	.short	(.L_401 - .L_400)
.L_400:
        /*000c*/ 	.word	0x00000000
        /*0010*/ 	.short	0x0003
        /*0012*/ 	.short	0x0018
        /*0014*/ 	.byte	0x00, 0xf0, 0x11, 0x00


	//----- nvinfo : EIATTR_KPARAM_INFO
	.align		4
.L_401:
        /*0018*/ 	.byte	0x04, 0x17
        /*001a*/ 	.short	(.L_403 - .L_402)
.L_402:
        /*001c*/ 	.word	0x00000000
        /*0020*/ 	.short	0x0002
        /*0022*/ 	.short	0x0010
        /*0024*/ 	.byte	0x00, 0xf5, 0x21, 0x00


	//----- nvinfo : EIATTR_KPARAM_INFO
	.align		4
.L_403:
        /*0028*/ 	.byte	0x04, 0x17
        /*002a*/ 	.short	(.L_405 - .L_404)
.L_404:
        /*002c*/ 	.word	0x00000000
        /*0030*/ 	.short	0x0001
        /*0032*/ 	.short	0x0008
        /*0034*/ 	.byte	0x00, 0xf5, 0x21, 0x00


	//----- nvinfo : EIATTR_KPARAM_INFO
	.align		4
.L_405:
        /*0038*/ 	.byte	0x04, 0x17
        /*003a*/ 	.short	(.L_407 - .L_406)
.L_406:
        /*003c*/ 	.word	0x00000000
        /*0040*/ 	.short	0x0000
        /*0042*/ 	.short	0x0000
        /*0044*/ 	.byte	0x00, 0xf5, 0x21, 0x00


	//----- nvinfo : EIATTR_SPARSE_MMA_MASK
	.align		4
.L_407:
        /*0048*/ 	.byte	0x03, 0x50
        /*004a*/ 	.short	0x0000


	//----- nvinfo : EIATTR_MAXREG_COUNT
	.align		4
        /*004c*/ 	.byte	0x03, 0x1b
        /*004e*/ 	.short	0x00ff


	//----- nvinfo : EIATTR_MERCURY_ISA_VERSION
	.align		4
        /*0050*/ 	.byte	0x03, 0x5f
        /*0052*/ 	.short	0x0101


	//----- nvinfo : EIATTR_VRC_CTA_INIT_COUNT
	.align		4
        /*0054*/ 	.byte	0x02, 0x4a
	.zero		1
	.zero		1


	//----- nvinfo : EIATTR_EXIT_INSTR_OFFSETS
	.align		4
        /*0058*/ 	.byte	0x04, 0x1c
        /*005a*/ 	.short	(.L_409 - .L_408)


	//   ....[0]....
.L_408:
        /*005c*/ 	.word	0x00000070


	//   ....[1]....
        /*0060*/ 	.word	0x00000140


	//----- nvinfo : EIATTR_CBANK_PARAM_SIZE
	.align		4
.L_409:
        /*0064*/ 	.byte	0x03, 0x19
        /*0066*/ 	.short	0x001c


	//----- nvinfo : EIATTR_PARAM_CBANK
	.align		4
        /*0068*/ 	.byte	0x04, 0x0a
        /*006a*/ 	.short	(.L_411 - .L_410)
	.align		4
.L_410:
        /*006c*/ 	.word	index@(.nv.constant0._Z13backward_tanhPfS_S_i)
        /*0070*/ 	.short	0x0380
        /*0072*/ 	.short	0x001c


	//----- nvinfo : EIATTR_SW_WAR
	.align		4
.L_411:
        /*0074*/ 	.byte	0x04, 0x36
        /*0076*/ 	.short	(.L_413 - .L_412)
.L_412:
        /*0078*/ 	.word	0x00000008
.L_413:


//--------------------- .nv.info._Z15activation_reluPfi --------------------------
	.section	.nv.info._Z15activation_reluPfi,"",@"SHT_CUDA_INFO"
	.sectionflags	@""
	.align	4


	//----- nvinfo : EIATTR_CUDA_API_VERSION
	.align		4
        /*0000*/ 	.byte	0x04, 0x37
        /*0002*/ 	.short	(.L_415 - .L_414)
.L_414:
        /*0004*/ 	.word	0x00000082


	//----- nvinfo : EIATTR_KPARAM_INFO
	.align		4
.L_415:
        /*0008*/ 	.byte	0x04, 0x17
        /*000a*/ 	.short	(.L_417 - .L_416)
.L_416:
        /*000c*/ 	.word	0x00000000
        /*0010*/ 	.short	0x0001
        /*0012*/ 	.short	0x0008
        /*0014*/ 	.byte	0x00, 0xf0, 0x11, 0x00


	//----- nvinfo : EIATTR_KPARAM_INFO
	.align		4
.L_417:
        /*0018*/ 	.byte	0x04, 0x17
        /*001a*/ 	.short	(.L_419 - .L_418)
.L_418:
        /*001c*/ 	.word	0x00000000
        /*0020*/ 	.short	0x0000
        /*0022*/ 	.short	0x0000
        /*0024*/ 	.byte	0x00, 0xf5, 0x21, 0x00


	//----- nvinfo : EIATTR_SPARSE_MMA_MASK
	.align		4
.L_419:
        /*0028*/ 	.byte	0x03, 0x50
        /*002a*/ 	.short	0x0000


	//----- nvinfo : EIATTR_MAXREG_COUNT
	.align		4
        /*002c*/ 	.byte	0x03, 0x1b
        /*002e*/ 	.short	0x00ff


	//----- nvinfo : EIATTR_MERCURY_ISA_VERSION
	.align		4
        /*0030*/ 	.byte	0x03, 0x5f
        /*0032*/ 	.short	0x0101


	//----- nvinfo : EIATTR_VRC_CTA_INIT_COUNT
	.align		4
        /*0034*/ 	.byte	0x02, 0x4a
	.zero		1
	.zero		1


	//----- nvinfo : EIATTR_EXIT_INSTR_OFFSETS
	.align		4
        /*0038*/ 	.byte	0x04, 0x1c
        /*003a*/ 	.short	(.L_421 - .L_420)


	//   ....[0]....
.L_420:
        /*003c*/ 	.word	0x00000070


	//   ....[1]....
        /*0040*/ 	.word	0x000000e0


	//----- nvinfo : EIATTR_CBANK_PARAM_SIZE
	.align		4
.L_421:
        /*0044*/ 	.byte	0x03, 0x19
        /*0046*/ 	.short	0x000c


	//----- nvinfo : EIATTR_PARAM_CBANK
	.align		4
        /*0048*/ 	.byte	0x04, 0x0a
        /*004a*/ 	.short	(.L_423 - .L_422)
	.align		4
.L_422:
        /*004c*/ 	.word	index@(.nv.constant0._Z15activation_reluPfi)
        /*0050*/ 	.short	0x0380
        /*0052*/ 	.short	0x000c


	//----- nvinfo : EIATTR_SW_WAR
	.align		4
.L_423:
        /*0054*/ 	.byte	0x04, 0x36
        /*0056*/ 	.short	(.L_425 - .L_424)
.L_424:
        /*0058*/ 	.word	0x00000008
.L_425:


//--------------------- .nv.info._Z15activation_tanhPfi --------------------------
	.section	.nv.info._Z15activation_tanhPfi,"",@"SHT_CUDA_INFO"
	.sectionflags	@""
	.align	4


	//----- nvinfo : EIATTR_CUDA_API_VERSION
	.align		4
        /*0000*/ 	.byte	0x04, 0x37
        /*0002*/ 	.short	(.L_427 - .L_426)
.L_426:
        /*0004*/ 	.word	0x00000082


	//----- nvinfo : EIATTR_KPARAM_INFO
	.align		4
.L_427:
        /*0008*/ 	.byte	0x04, 0x17
        /*000a*/ 	.short	(.L_429 - .L_428)
.L_428:
        /*000c*/ 	.word	0x00000000
        /*0010*/ 	.short	0x0001
        /*0012*/ 	.short	0x0008
        /*0014*/ 	.byte	0x00, 0xf0, 0x11, 0x00


	//----- nvinfo : EIATTR_KPARAM_INFO
	.align		4
.L_429:
        /*0018*/ 	.byte	0x04, 0x17
        /*001a*/ 	.short	(.L_431 - .L_430)
.L_430:
        /*001c*/ 	.word	0x00000000
        /*0020*/ 	.short	0x0000
        /*0022*/ 	.short	0x0000
        /*0024*/ 	.byte	0x00, 0xf5, 0x21, 0x00


	//----- nvinfo : EIATTR_SPARSE_MMA_MASK
	.align		4
.L_431:
        /*0028*/ 	.byte	0x03, 0x50
        /*002a*/ 	.short	0x0000


	//----- nvinfo : EIATTR_MAXREG_COUNT
	.align		4
        /*002c*/ 	.byte	0x03, 0x1b
        /*002e*/ 	.short	0x00ff


	//----- nvinfo : EIATTR_MERCURY_ISA_VERSION
	.align		4
        /*0030*/ 	.byte	0x03, 0x5f
        /*0032*/ 	.short	0x0101


	//----- nvinfo : EIATTR_VRC_CTA_INIT_COUNT
	.align		4
        /*0034*/ 	.byte	0x02, 0x4a
	.zero		1
	.zero		1


	//----- nvinfo : EIATTR_EXIT_INSTR_OFFSETS
	.align		4
        /*0038*/ 	.byte	0x04, 0x1c
        /*003a*/ 	.short	(.L_433 - .L_432)


	//   ....[0]....
.L_432:
        /*003c*/ 	.word	0x00000070


	//   ....[1]....
        /*0040*/ 	.word	0x000001e0


	//----- nvinfo : EIATTR_CBANK_PARAM_SIZE
	.align		4
.L_433:
        /*0044*/ 	.byte	0x03, 0x19
        /*0046*/ 	.short	0x000c


	//----- nvinfo : EIATTR_PARAM_CBANK
	.align		4
        /*0048*/ 	.byte	0x04, 0x0a
        /*004a*/ 	.short	(.L_435 - .L_434)
	.align		4
.L_434:
        /*004c*/ 	.word	index@(.nv.constant0._Z15activation_tanhPfi)
        /*0050*/ 	.short	0x0380
        /*0052*/ 	.short	0x000c


	//----- nvinfo : EIATTR_SW_WAR
	.align		4
.L_435:
        /*0054*/ 	.byte	0x04, 0x36
        /*0056*/ 	.short	(.L_437 - .L_436)
.L_436:
        /*0058*/ 	.word	0x00000008
.L_437:


//--------------------- .nv.info._Z13backward_biasPfS_S_i --------------------------
	.section	.nv.info._Z13backward_biasPfS_S_i,"",@"SHT_CUDA_INFO"
	.sectionflags	@""
	.align	4


	//----- nvinfo : EIATTR_CUDA_API_VERSION
	.align		4
        /*0000*/ 	.byte	0x04, 0x37
        /*0002*/ 	.short	(.L_439 - .L_438)
.L_438:
        /*0004*/ 	.word	0x00000082


	//----- nvinfo : EIATTR_KPARAM_INFO
	.align		4
.L_439:
        /*0008*/ 	.byte	0x04, 0x17
        /*000a*/ 	.short	(.L_441 - .L_440)
.L_440:
        /*000c*/ 	.word	0x00000000
        /*0010*/ 	.short	0x0003
        /*0012*/ 	.short	0x0018
        /*0014*/ 	.byte	0x00, 0xf0, 0x11, 0x00


	//----- nvinfo : EIATTR_KPARAM_INFO
	.align		4
.L_441:
        /*0018*/ 	.byte	0x04, 0x17
        /*001a*/ 	.short	(.L_443 - .L_442)
.L_442:
        /*001c*/ 	.word	0x00000000
        /*0020*/ 	.short	0x0002
        /*0022*/ 	.short	0x0010
        /*0024*/ 	.byte	0x00, 0xf5, 0x21, 0x00


	//----- nvinfo : EIATTR_KPARAM_INFO
	.align		4
.L_443:
        /*0028*/ 	.byte	0x04, 0x17
        /*002a*/ 	.short	(.L_445 - .L_444)
.L_444:
        /*002c*/ 	.word	0x00000000
        /*0030*/ 	.short	0x0001
        /*0032*/ 	.short	0x0008
        /*0034*/ 	.byte	0x00, 0xf5, 0x21, 0x00


	//----- nvinfo : EIATTR_KPARAM_INFO
	.align		4
.L_445:
        /*0038*/ 	.byte	0x04, 0x17
        /*003a*/ 	.short	(.L_447 - .L_446)
.L_446:
        /*003c*/ 	.word	0x00000000
        /*0040*/ 	.short	0x0000
        /*0042*/ 	.short	0x0000
        /*0044*/ 	.byte	0x00, 0xf5, 0x21, 0x00


	//----- nvinfo : EIATTR_SPARSE_MMA_MASK
	.align		4
.L_447:
        /*0048*/ 	.byte	0x03, 0x50
        /*004a*/ 	.short	0x0000


	//----- nvinfo : EIATTR_MAXREG_COUNT
	.align		4
        /*004c*/ 	.byte	0x03, 0x1b
        /*004e*/ 	.short	0x00ff


	//----- nvinfo : EIATTR_MERCURY_ISA_VERSION
	.align		4
        /*0050*/ 	.byte	0x03, 0x5f
        /*0052*/ 	.short	0x0101


	//----- nvinfo : EIATTR_VRC_CTA_INIT_COUNT
	.align		4
        /*0054*/ 	.byte	0x02, 0x4a
	.zero		1
	.zero		1


	//----- nvinfo : EIATTR_EXIT_INSTR_OFFSETS
	.align		4
        /*0058*/ 	.byte	0x04, 0x1c
        /*005a*/ 	.short	(.L_449 - .L_448)


	//   ....[0]....
.L_448:
        /*005c*/ 	.word	0x00000070


	//   ....[1]....
        /*0060*/ 	.word	0x000000f0


	//----- nvinfo : EIATTR_CBANK_PARAM_SIZE
	.align		4
.L_449:
        /*0064*/ 	.byte	0x03, 0x19
        /*0066*/ 	.short	0x001c


	//----- nvinfo : EIATTR_PARAM_CBANK
	.align		4
        /*0068*/ 	.byte	0x04, 0x0a
        /*006a*/ 	.short	(.L_451 - .L_450)
	.align		4
.L_450:
        /*006c*/ 	.word	index@(.nv.constant0._Z13backward_biasPfS_S_i)
        /*0070*/ 	.short	0x0380
        /*0072*/ 	.short	0x001c


	//----- nvinfo : EIATTR_SW_WAR
	.align		4
.L_451:
        /*0074*/ 	.byte	0x04, 0x36
        /*0076*/ 	.short	(.L_453 - .L_452)
.L_452:
        /*0078*/ 	.word	0x00000008
.L_453:


//--------------------- .nv.info._Z10backward_WPfS_S_S_S_ii --------------------------
	.section	.nv.info._Z10backward_WPfS_S_S_S_ii,"",@"SHT_CUDA_INFO"
	.sectionflags	@""
	.align	4


	//----- nvinfo : EIATTR_CUDA_API_VERSION
	.align		4
        /*0000*/ 	.byte	0x04, 0x37
        /*0002*/ 	.short	(.L_455 - .L_454)
.L_454:
        /*0004*/ 	.word	0x00000082


	//----- nvinfo : EIATTR_KPARAM_INFO
	.align		4
.L_455:
        /*0008*/ 	.byte	0x04, 0x17
        /*000a*/ 	.short	(.L_457 - .L_456)
.L_456:
        /*000c*/ 	.word	0x00000000
        /*0010*/ 	.short	0x0006
        /*0012*/ 	.short	0x002c
        /*0014*/ 	.byte	0x00, 0xf0, 0x11, 0x00


	//----- nvinfo : EIATTR_KPARAM_INFO
	.align		4
.L_457:
        /*0018*/ 	.byte	0x04, 0x17
        /*001a*/ 	.short	(.L_459 - .L_458)
.L_458:
        /*001c*/ 	.word	0x00000000
        /*0020*/ 	.short	0x0005
        /*0022*/ 	.short	0x0028
        /*0024*/ 	.byte	0x00, 0xf0, 0x11, 0x00


	//----- nvinfo : EIATTR_KPARAM_INFO
	.align		4
.L_459:
        /*0028*/ 	.byte	0x04, 0x17
        /*002a*/ 	.short	(.L_461 - .L_460)
.L_460:
        /*002c*/ 	.word	0x00000000
        /*0030*/ 	.short	0x0004
        /*0032*/ 	.short	0x0020
        /*0034*/ 	.byte	0x00, 0xf5, 0x21, 0x00


	//----- nvinfo : EIATTR_KPARAM_INFO
	.align		4
.L_461:
        /*0038*/ 	.byte	0x04, 0x17
        /*003a*/ 	.short	(.L_463 - .L_462)
.L_462:
        /*003c*/ 	.word	0x00000000
        /*0040*/ 	.short	0x0003
        /*0042*/ 	.short	0x0018
        /*0044*/ 	.byte	0x00, 0xf5, 0x21, 0x00


	//----- nvinfo : EIATTR_KPARAM_INFO
	.align		4
.L_463:
        /*0048*/ 	.byte	0x04, 0x17
        /*004a*/ 	.short	(.L_465 - .L_464)
.L_464:
        /*004c*/ 	.word	0x00000000
        /*0050*/ 	.short	0x0002
        /*0052*/ 	.short	0x0010
        /*0054*/ 	.byte	0x00, 0xf5, 0x21, 0x00


	//----- nvinfo : EIATTR_KPARAM_INFO
	.align		4
.L_465:
        /*0058*/ 	.byte	0x04, 0x17
        /*005a*/ 	.short	(.L_467 - .L_466)
.L_466:
        /*005c*/ 	.word	0x00000000
        /*0060*/ 	.short	0x0001
        /*0062*/ 	.short	0x0008
        /*0064*/ 	.byte	0x00, 0xf5, 0x21, 0x00


	//----- nvinfo : EIATTR_KPARAM_INFO
	.align		4
.L_467:
        /*0068*/ 	.byte	0x04, 0x17
        /*006a*/ 	.short	(.L_469 - .L_468)
.L_468:
        /*006c*/ 	.word	0x00000000
        /*0070*/ 	.short	0x0000
        /*0072*/ 	.short	0x0000
        /*0074*/ 	.byte	0x00, 0xf5, 0x21, 0x00


	//----- nvinfo : EIATTR_SPARSE_MMA_MASK
	.align		4
.L_469:
        /*0078*/ 	.byte	0x03, 0x50
        /*007a*/ 	.short	0x0000


	//----- nvinfo : EIATTR_MAXREG_COUNT
	.align		4
        /*007c*/ 	.byte	0x03, 0x1b
        /*007e*/ 	.short	0x00ff


	//----- nvinfo : EIATTR_MERCURY_ISA_VERSION
	.align		4
        /*0080*/ 	.byte	0x03, 0x5f
        /*0082*/ 	.short	0x0101


	//----- nvinfo : EIATTR_VRC_CTA_INIT_COUNT
	.align		4
        /*0084*/ 	.byte	0x02, 0x4a
	.zero		1
	.zero		1


	//----- nvinfo : EIATTR_EXIT_INSTR_OFFSETS
	.align		4
        /*0088*/ 	.byte	0x04, 0x1c
        /*008a*/ 	.short	(.L_471 - .L_470)


	//   ....[0]....
.L_470:
        /*008c*/ 	.word	0x000000c0


	//   ....[1]....
        /*0090*/ 	.word	0x00000200


	//----- nvinfo : EIATTR_CBANK_PARAM_SIZE
	.align		4
.L_471:
        /*0094*/ 	.byte	0x03, 0x19
        /*0096*/ 	.short	0x0030


	//----- nvinfo : EIATTR_PARAM_CBANK
	.align		4
        /*0098*/ 	.byte	0x04, 0x0a
        /*009a*/ 	.short	(.L_473 - .L_472)
	.align		4
.L_472:
        /*009c*/ 	.word	index@(.nv.constant0._Z10backward_WPfS_S_S_S_ii)
        /*00a0*/ 	.short	0x0380
        /*00a2*/ 	.short	0x0030


	//----- nvinfo : EIATTR_SW_WAR
	.align		4
.L_473:
        /*00a4*/ 	.byte	0x04, 0x36
        /*00a6*/ 	.short	(.L_475 - .L_474)
.L_474:
        /*00a8*/ 	.word	0x00000008
.L_475:


//--------------------- .nv.info._Z13vector_updatePfS_fi --------------------------
	.section	.nv.info._Z13vector_updatePfS_fi,"",@"SHT_CUDA_INFO"
	.sectionflags	@""
	.align	4


	//----- nvinfo : EIATTR_CUDA_API_VERSION
	.align		4
        /*0000*/ 	.byte	0x04, 0x37
        /*0002*/ 	.short	(.L_477 - .L_476)
.L_476:
        /*0004*/ 	.word	0x00000082


	//----- nvinfo : EIATTR_KPARAM_INFO
	.align		4
.L_477:
        /*0008*/ 	.byte	0x04, 0x17
        /*000a*/ 	.short	(.L_479 - .L_478)
.L_478:
        /*000c*/ 	.word	0x00000000
        /*0010*/ 	.short	0x0003
        /*0012*/ 	.short	0x0014
        /*0014*/ 	.byte	0x00, 0xf0, 0x11, 0x00


	//----- nvinfo : EIATTR_KPARAM_INFO
	.align		4
.L_479:
        /*0018*/ 	.byte	0x04, 0x17
        /*001a*/ 	.short	(.L_481 - .L_480)
.L_480:
        /*001c*/ 	.word	0x00000000
        /*0020*/ 	.short	0x0002
        /*0022*/ 	.short	0x0010
        /*0024*/ 	.byte	0x00, 0xf0, 0x11, 0x00


	//----- nvinfo : EIATTR_KPARAM_INFO
	.align		4
.L_481:
        /*0028*/ 	.byte	0x04, 0x17
        /*002a*/ 	.short	(.L_483 - .L_482)
.L_482:
        /*002c*/ 	.word	0x00000000
        /*0030*/ 	.short	0x0001
        /*0032*/ 	.short	0x0008
        /*0034*/ 	.byte	0x00, 0xf5, 0x21, 0x00


	//----- nvinfo : EIATTR_KPARAM_INFO
	.align		4
.L_483:
        /*0038*/ 	.byte	0x04, 0x17
        /*003a*/ 	.short	(.L_485 - .L_484)
.L_484:
        /*003c*/ 	.word	0x00000000
        /*0040*/ 	.short	0x0000
        /*0042*/ 	.short	0x0000
        /*0044*/ 	.byte	0x00, 0xf5, 0x21, 0x00


	//----- nvinfo : EIATTR_SPARSE_MMA_MASK
	.align		4
.L_485:
        /*0048*/ 	.byte	0x03, 0x50
        /*004a*/ 	.short	0x0000


	//----- nvinfo : EIATTR_MAXREG_COUNT
	.align		4
        /*004c*/ 	.byte	0x03, 0x1b
        /*004e*/ 	.short	0x00ff


	//----- nvinfo : EIATTR_MERCURY_ISA_VERSION
	.align		4
        /*0050*/ 	.byte	0x03, 0x5f
        /*0052*/ 	.short	0x0101


	//----- nvinfo : EIATTR_VRC_CTA_INIT_COUNT
	.align		4
        /*0054*/ 	.byte	0x02, 0x4a
	.zero		1
	.zero		1


	//----- nvinfo : EIATTR_EXIT_INSTR_OFFSETS
	.align		4
        /*0058*/ 	.byte	0x04, 0x1c
        /*005a*/ 	.short	(.L_487 - .L_486)


	//   ....[0]....
.L_486:
        /*005c*/ 	.word	0x00000070


	//   ....[1]....
        /*0060*/ 	.word	0x00000120


	//----- nvinfo : EIATTR_CBANK_PARAM_SIZE
	.align		4
.L_487:
        /*0064*/ 	.byte	0x03, 0x19
        /*0066*/ 	.short	0x0018


	//----- nvinfo : EIATTR_PARAM_CBANK
	.align		4
        /*0068*/ 	.byte	0x04, 0x0a
        /*006a*/ 	.short	(.L_489 - .L_488)
	.align		4
.L_488:
        /*006c*/ 	.word	index@(.nv.constant0._Z13vector_updatePfS_fi)
        /*0070*/ 	.short	0x0380
        /*0072*/ 	.short	0x0018


	//----- nvinfo : EIATTR_SW_WAR
	.align		4
.L_489:
        /*0074*/ 	.byte	0x04, 0x36
        /*0076*/ 	.short	(.L_491 - .L_490)
.L_490:
        /*0078*/ 	.word	0x00000008
.L_491:


//--------------------- .nv.info._Z20I_W_B_multiplicationPfS_S_S_ii --------------------------
	.section	.nv.info._Z20I_W_B_multiplicationPfS_S_S_ii,"",@"SHT_CUDA_INFO"
	.sectionflags	@""
	.align	4


	//----- nvinfo : EIATTR_CUDA_API_VERSION
	.align		4
        /*0000*/ 	.byte	0x04, 0x37
        /*0002*/ 	.short	(.L_493 - .L_492)
.L_492:
        /*0004*/ 	.word	0x00000082


	//----- nvinfo : EIATTR_KPARAM_INFO
	.align		4
.L_493:
        /*0008*/ 	.byte	0x04, 0x17
        /*000a*/ 	.short	(.L_495 - .L_494)
.L_494:
        /*000c*/ 	.word	0x00000000
        /*0010*/ 	.short	0x0005
        /*0012*/ 	.short	0x0024
        /*0014*/ 	.byte	0x00, 0xf0, 0x11, 0x00


	//----- nvinfo : EIATTR_KPARAM_INFO
	.align		4
.L_495:
        /*0018*/ 	.byte	0x04, 0x17
        /*001a*/ 	.short	(.L_497 - .L_496)
.L_496:
        /*001c*/ 	.word	0x00000000
        /*0020*/ 	.short	0x0004
        /*0022*/ 	.short	0x0020
        /*0024*/ 	.byte	0x00, 0xf0, 0x11, 0x00


	//----- nvinfo : EIATTR_KPARAM_INFO
	.align		4
.L_497:
        /*0028*/ 	.byte	0x04, 0x17
        /*002a*/ 	.short	(.L_499 - .L_498)
.L_498:
        /*002c*/ 	.word	0x00000000
        /*0030*/ 	.short	0x0003
        /*0032*/ 	.short	0x0018
        /*0034*/ 	.byte	0x00, 0xf5, 0x21, 0x00


	//----- nvinfo : EIATTR_KPARAM_INFO
	.align		4
.L_499:
        /*0038*/ 	.byte	0x04, 0x17
        /*003a*/ 	.short	(.L_501 - .L_500)
.L_500:
        /*003c*/ 	.word	0x00000000
        /*0040*/ 	.short	0x0002
        /*0042*/ 	.short	0x0010
        /*0044*/ 	.byte	0x00, 0xf5, 0x21, 0x00


	//----- nvinfo : EIATTR_KPARAM_INFO
	.align		4
.L_501:
        /*0048*/ 	.byte	0x04, 0x17
        /*004a*/ 	.short	(.L_503 - .L_502)
.L_502:
        /*004c*/ 	.word	0x00000000
        /*0050*/ 	.short	0x0001
        /*0052*/ 	.short	0x0008
        /*0054*/ 	.byte	0x00, 0xf5, 0x21, 0x00


	//----- nvinfo : EIATTR_KPARAM_INFO
	.align		4
.L_503:
        /*0058*/ 	.byte	0x04, 0x17
        /*005a*/ 	.short	(.L_505 - .L_504)
.L_504:
        /*005c*/ 	.word	0x00000000
        /*0060*/ 	.short	0x0000
        /*0062*/ 	.short	0x0000
        /*0064*/ 	.byte	0x00, 0xf5, 0x21, 0x00


	//----- nvinfo : EIATTR_SPARSE_MMA_MASK
	.align		4
.L_505:
        /*0068*/ 	.byte	0x03, 0x50
        /*006a*/ 	.short	0x0000


	//----- nvinfo : EIATTR_MAXREG_COUNT
	.align		4
        /*006c*/ 	.byte	0x03, 0x1b
        /*006e*/ 	.short	0x00ff


	//----- nvinfo : EIATTR_MERCURY_ISA_VERSION
	.align		4
        /*0070*/ 	.byte	0x03, 0x5f
        /*0072*/ 	.short	0x0101


	//----- nvinfo : EIATTR_VRC_CTA_INIT_COUNT
	.align		4
        /*0074*/ 	.byte	0x02, 0x4a
	.zero		1
	.zero		1


	//----- nvinfo : EIATTR_EXIT_INSTR_OFFSETS
	.align		4
        /*0078*/ 	.byte	0x04, 0x1c
        /*007a*/ 	.short	(.L_507 - .L_506)


	//   ....[0]....
.L_506:
        /*007c*/ 	.word	0x00000070


	//   ....[1]....
        /*0080*/ 	.word	0x00000a90


	//----- nvinfo : EIATTR_CBANK_PARAM_SIZE
	.align		4
.L_507:
        /*0084*/ 	.byte	0x03, 0x19
        /*0086*/ 	.short	0x0028


	//----- nvinfo : EIATTR_PARAM_CBANK
	.align		4
        /*0088*/ 	.byte	0x04, 0x0a
        /*008a*/ 	.short	(.L_509 - .L_508)
	.align		4
.L_508:
        /*008c*/ 	.word	index@(.nv.constant0._Z20I_W_B_multiplicationPfS_S_S_ii)
        /*0090*/ 	.short	0x0380
        /*0092*/ 	.short	0x0028


	//----- nvinfo : EIATTR_SW_WAR
	.align		4
.L_509:
        /*0094*/ 	.byte	0x04, 0x36
        /*0096*/ 	.short	(.L_511 - .L_510)
.L_510:
        /*0098*/ 	.word	0x00000008
.L_511:


//--------------------- .nv.callgraph             --------------------------
	.section	.nv.callgraph,"",@"SHT_CUDA_CALLGRAPH"
	.align	4
	.sectionentsize	8
	.align		4
        /*0000*/ 	.word	0x00000000
	.align		4
        /*0004*/ 	.word	0xffffffff
	.align		4
        /*0008*/ 	.word	0x00000000
	.align		4
        /*000c*/ 	.word	0xfffffffe
	.align		4
        /*0010*/ 	.word	0x00000000
	.align		4
        /*0014*/ 	.word	0xfffffffd
	.align		4
        /*0018*/ 	.word	0x00000000
	.align		4
        /*001c*/ 	.word	0xfffffffc


//--------------------- .text._Z41backward_cross_entropy_loss_kernel_simplePfS_S_i --------------------------
	.section	.text._Z41backward_cross_entropy_loss_kernel_simplePfS_S_i,"ax",@progbits
	.align	128
        .global         _Z41backward_cross_entropy_loss_kernel_simplePfS_S_i
        .type           _Z41backward_cross_entropy_loss_kernel_simplePfS_S_i,@function
        .size           _Z41backward_cross_entropy_loss_kernel_simplePfS_S_i,(.L_x_103 - _Z41backward_cross_entropy_loss_kernel_simplePfS_S_i)
        .other          _Z41backward_cross_entropy_loss_kernel_simplePfS_S_i,@"STO_CUDA_ENTRY STV_DEFAULT"
_Z41backward_cross_entropy_loss_kernel_simplePfS_S_i:
.text._Z41backward_cross_entropy_loss_kernel_simplePfS_S_i:
[----:B------:R-:W-:Y:S01]  /*0000*/  LDC R1, c[0x0][0x37c] ;  /* 0x0000df00ff017b82 */ /* 0x000fe20000000800 */
[----:B------:R-:W0:Y:S07]  /*0010*/  S2R R0, SR_TID.X ;  /* 0x0000000000007919 */ /* 0x000e2e0000002100 */
[----:B------:R-:W0:Y:S01]  /*0020*/  S2UR UR4, SR_CTAID.X ;  /* 0x00000000000479c3 */ /* 0x000e220000002500 */
[----:B------:R-:W1:Y:S07]  /*0030*/  LDCU UR5, c[0x0][0x398] ;  /* 0x00007300ff0577ac */ /* 0x000e6e0008000800 */
[----:B------:R-:W0:Y:S02]  /*0040*/  LDC R9, c[0x0][0x360] ;  /* 0x0000d800ff097b82 */ /* 0x000e240000000800 */
[----:B0-----:R-:W-:-:S05]  /*0050*/  IMAD R9, R9, UR4, R0 ;  /* 0x0000000409097c24 */ /* 0x001fca000f8e0200 */
[----:B-1----:R-:W-:-:S13]  /*0060*/  ISETP.GE.AND P0, PT, R9, UR5, PT ;  /* 0x0000000509007c0c */ /* 0x002fda000bf06270 */
[----:B------:R-:W-:Y:S05]  /*0070*/  @P0 EXIT ;  /* 0x000000000000094d */ /* 0x000fea0003800000 */
[----:B------:R-:W0:Y:S01]  /*0080*/  LDC.64 R2, c[0x0][0x380] ;  /* 0x0000e000ff027b82 */ /* 0x000e220000000a00 */
[----:B------:R-:W1:Y:S07]  /*0090*/  LDCU.64 UR4, c[0x0][0x358] ;  /* 0x00006b00ff0477ac */ /* 0x000e6e0008000a00 */
[----:B------:R-:W2:Y:S08]  /*00a0*/  LDC.64 R4, c[0x0][0x388] ;  /* 0x0000e200ff047b82 */ /* 0x000eb00000000a00 */
[----:B------:R-:W3:Y:S01]  /*00b0*/  LDC.64 R6, c[0x0][0x390] ;  /* 0x0000e400ff067b82 */ /* 0x000ee20000000a00 */
[----:B0-----:R-:W-:-:S06]  /*00c0*/  IMAD.WIDE R2, R9, 0x4, R2 ;  /* 0x0000000409027825 */ /* 0x001fcc00078e0202 */
[----:B-1----:R-:W4:Y:S01]  /*00d0*/  LDG.E R2, desc[UR4][R2.64] ;  /* 0x0000000402027981 */ /* 0x002f22000c1e1900 */
[----:B--2---:R-:W-:-:S06]  /*00e0*/  IMAD.WIDE R4, R9, 0x4, R4 ;  /* 0x0000000409047825 */ /* 0x004fcc00078e0204 */
[----:B------:R-:W4:Y:S01]  /*00f0*/  LDG.E R5, desc[UR4][R4.64] ;  /* 0x0000000404057981 */ /* 0x000f22000c1e1900 */
[----:B---3--:R-:W-:-:S04]  /*0100*/  IMAD.WIDE R6, R9, 0x4, R6 ;  /* 0x0000000409067825 */ /* 0x008fc800078e0206 */
[----:B----4-:R-:W-:-:S05]  /*0110*/  FADD R9, R2, -R5 ;  /* 0x8000000502097221 */ /* 0x010fca0000000000 */
[----:B------:R-:W-:Y:S01]  /*0120*/  STG.E desc[UR4][R6.64], R9 ;  /* 0x0000000906007986 */ /* 0x000fe2000c101904 */
[----:B------:R-:W-:Y:S05]  /*0130*/  EXIT ;  /* 0x000000000000794d */ /* 0x000fea0003800000 */
.L_x_0:
[----:B------:R-:W-:-:S00]  /*0140*/  BRA `(.L_x_0) ;  /* 0xfffffffc00fc7947 */ /* 0x000fc0000383ffff */
[----:B------:R-:W-:-:S00]  /*0150*/  NOP ;  /* 0x0000000000007918 */ /* 0x000fc00000000000 */
        /* <DEDUP_REMOVED lines=10> */
.L_x_103:


//--------------------- .text._Z34backward_cross_entropy_loss_kernelPfS_S_S_i --------------------------
	.section	.text._Z34backward_cross_entropy_loss_kernelPfS_S_S_i,"ax",@progbits
	.align	128
        .global         _Z34backward_cross_entropy_loss_kernelPfS_S_S_i
        .type           _Z34backward_cross_entropy_loss_kernelPfS_S_S_i,@function
        .size           _Z34backward_cross_entropy_loss_kernelPfS_S_S_i,(.L_x_104 - _Z34backward_cross_entropy_loss_kernelPfS_S_S_i)
        .other          _Z34backward_cross_entropy_loss_kernelPfS_S_S_i,@"STO_CUDA_ENTRY STV_DEFAULT"
_Z34backward_cross_entropy_loss_kernelPfS_S_S_i:
.text._Z34backward_cross_entropy_loss_kernelPfS_S_S_i:
        /* <DEDUP_REMOVED lines=12> */
[----:B0-----:R-:W-:-:S07]  /*00c0*/  IMAD.WIDE R2, R11, 0x4, R2 ;  /* 0x000000040b027825 */ /* 0x001fce00078e0202 */
[----:B------:R-:W0:Y:S01]  /*00d0*/  LDC.64 R8, c[0x0][0x398] ;  /* 0x0000e600ff087b82 */ /* 0x000e220000000a00 */
[----:B-1----:R-:W4:Y:S01]  /*00e0*/  LDG.E R2, desc[UR4][R2.64] ;  /* 0x0000000402027981 */ /* 0x002f22000c1e1900 */
[----:B--2---:R-:W-:-:S06]  /*00f0*/  IMAD.WIDE R4, R11, 0x4, R4 ;  /* 0x000000040b047825 */ /* 0x004fcc00078e0204 */
[----:B------:R-:W4:Y:S01]  /*0100*/  LDG.E R5, desc[UR4][R4.64] ;  /* 0x0000000404057981 */ /* 0x000f22000c1e1900 */
[----:B---3--:R-:W-:-:S06]  /*0110*/  IMAD.WIDE R6, R11, 0x4, R6 ;  /* 0x000000040b067825 */ /* 0x008fcc00078e0206 */
[----:B------:R-:W2:Y:S01]  /*0120*/  LDG.E R7, desc[UR4][R6.64] ;  /* 0x0000000406077981 */ /* 0x000ea2000c1e1900 */
[----:B0-----:R-:W-:-:S04]  /*0130*/  IMAD.WIDE R8, R11, 0x4, R8 ;  /* 0x000000040b087825 */ /* 0x001fc800078e0208 */
[----:B----4-:R-:W-:-:S04]  /*0140*/  FADD R0, R2, -R5 ;  /* 0x8000000502007221 */ /* 0x010fc80000000000 */
[----:B--2---:R-:W-:-:S05]  /*0150*/  FMUL R11, R0, R7 ;  /* 0x00000007000b7220 */ /* 0x004fca0000400000 */
[----:B------:R-:W-:Y:S01]  /*0160*/  STG.E desc[UR4][R8.64], R11 ;  /* 0x0000000b08007986 */ /* 0x000fe2000c101904 */
[----:B------:R-:W-:Y:S05]  /*0170*/  EXIT ;  /* 0x000000000000794d */ /* 0x000fea0003800000 */
.L_x_1:
        /* <DEDUP_REMOVED lines=16> */
.L_x_104:


//--------------------- .text._Z25cross_entropy_loss_kernelPfS_S_i --------------------------
	.section	.text._Z25cross_entropy_loss_kernelPfS_S_i,"ax",@progbits
	.align	128
        .global         _Z25cross_entropy_loss_kernelPfS_S_i
        .type           _Z25cross_entropy_loss_kernelPfS_S_i,@function
        .size           _Z25cross_entropy_loss_kernelPfS_S_i,(.L_x_105 - _Z25cross_entropy_loss_kernelPfS_S_i)
        .other          _Z25cross_entropy_loss_kernelPfS_S_i,@"STO_CUDA_ENTRY STV_DEFAULT"
_Z25cross_entropy_loss_kernelPfS_S_i:
.text._Z25cross_entropy_loss_kernelPfS_S_i:
        /* <DEDUP_REMOVED lines=10> */
[----:B------:R-:W2:Y:S01]  /*00a0*/  LDC.64 R2, c[0x0][0x390] ;  /* 0x0000e400ff027b82 */ /* 0x000ea20000000a00 */
[----:B0-----:R-:W-:-:S05]  /*00b0*/  IMAD.WIDE R4, R7, 0x4, R4 ;  /* 0x0000000407047825 */ /* 0x001fca00078e0204 */
[----:B-1----:R-:W3:Y:S01]  /*00c0*/  LDG.E R0, desc[UR4][R4.64] ;  /* 0x0000000404007981 */ /* 0x002ee2000c1e1900 */
[----:B------:R-:W-:Y:S01]  /*00d0*/  BSSY.RECONVERGENT B0, `(.L_x_2) ;  /* 0x0000024000007945 */ /* 0x000fe20003800200 */
[----:B------:R-:W-:Y:S02]  /*00e0*/  HFMA2 R9, -RZ, RZ, 0, 0 ;  /* 0x00000000ff097431 */ /* 0x000fe400000001ff */
[----:B--2---:R-:W-:Y:S01]  /*00f0*/  IMAD.WIDE R2, R7, 0x4, R2 ;  /* 0x0000000407027825 */ /* 0x004fe200078e0202 */
[----:B---3--:R-:W-:-:S13]  /*0100*/  FSETP.GT.AND P0, PT, R0, RZ, PT ;  /* 0x000000ff0000720b */ /* 0x008fda0003f04000 */
[----:B------:R-:W-:Y:S05]  /*0110*/  @!P0 BRA `(.L_x_3) ;  /* 0x00000000007c8947 */ /* 0x000fea0003800000 */
[----:B------:R-:W0:Y:S02]  /*0120*/  LDC.64 R4, c[0x0][0x380] ;  /* 0x0000e000ff047b82 */ /* 0x000e240000000a00 */
[----:B0-----:R-:W-:-:S06]  /*0130*/  IMAD.WIDE R4, R7, 0x4, R4 ;  /* 0x0000000407047825 */ /* 0x001fcc00078e0204 */
[----:B------:R0:W2:Y:S01]  /*0140*/  LDG.E R4, desc[UR4][R4.64] ;  /* 0x0000000404047981 */ /* 0x0000a2000c1e1900 */
[----:B------:R-:W-:Y:S02]  /*0150*/  MOV R9, 0x3e055027 ;  /* 0x3e05502700097802 */ /* 0x000fe40000000f00 */
[----:B0-----:R-:W-:Y:S01]  /*0160*/  MOV R5, 0x7f800000 ;  /* 0x7f80000000057802 */ /* 0x001fe20000000f00 */
[----:B--2---:R-:W-:-:S05]  /*0170*/  FADD R6, R4, 1.0000000036274937255e-15 ;  /* 0x26901d7d04067421 */ /* 0x004fca0000000000 */
[----:B------:R-:W-:-:S04]  /*0180*/  FSETP.GEU.AND P0, PT, R6, 1.175494350822287508e-38, PT ;  /* 0x008000000600780b */ /* 0x000fc80003f0e000 */
[----:B------:R-:W-:-:S09]  /*0190*/  FSEL R4, RZ, -23, P0 ;  /* 0xc1b80000ff047808 */ /* 0x000fd20000000000 */
[----:B------:R-:W-:-:S05]  /*01a0*/  @!P0 FMUL R6, R6, 8388608 ;  /* 0x4b00000006068820 */ /* 0x000fca0000400000 */
[C---:B------:R-:W-:Y:S02]  /*01b0*/  IADD3 R7, PT, PT, R6.reuse, -0x3f2aaaab, RZ ;  /* 0xc0d5555506077810 */ /* 0x040fe40007ffe0ff */
[----:B------:R-:W-:Y:S02]  /*01c0*/  ISETP.GT.U32.AND P0, PT, R6, 0x7f7fffff, PT ;  /* 0x7f7fffff0600780c */ /* 0x000fe40003f04070 */
[----:B------:R-:W-:-:S04]  /*01d0*/  LOP3.LUT R7, R7, 0xff800000, RZ, 0xc0, !PT ;  /* 0xff80000007077812 */ /* 0x000fc800078ec0ff */
[-C--:B------:R-:W-:Y:S02]  /*01e0*/  IADD3 R8, PT, PT, R6, -R7.reuse, RZ ;  /* 0x8000000706087210 */ /* 0x080fe40007ffe0ff */
[----:B------:R-:W-:-:S03]  /*01f0*/  I2FP.F32.S32 R7, R7 ;  /* 0x0000000700077245 */ /* 0x000fc60000201400 */
[----:B------:R-:W-:Y:S02]  /*0200*/  FADD R8, R8, -1 ;  /* 0xbf80000008087421 */ /* 0x000fe40000000000 */
[----:B------:R-:W-:Y:S02]  /*0210*/  FFMA R4, R7, 1.1920928955078125e-07, R4 ;  /* 0x3400000007047823 */ /* 0x000fe40000000004 */
[----:B------:R-:W-:-:S04]  /*0220*/  FFMA R9, R8, -R9, 0.14084610342979431152 ;  /* 0x3e1039f608097423 */ /* 0x000fc80000000809 */
[----:B------:R-:W-:-:S04]  /*0230*/  FFMA R9, R8, R9, -0.12148627638816833496 ;  /* 0xbdf8cdcc08097423 */ /* 0x000fc80000000009 */
[----:B------:R-:W-:-:S04]  /*0240*/  FFMA R9, R8, R9, 0.13980610668659210205 ;  /* 0x3e0f295508097423 */ /* 0x000fc80000000009 */
[----:B------:R-:W-:-:S04]  /*0250*/  FFMA R9, R8, R9, -0.16684235632419586182 ;  /* 0xbe2ad8b908097423 */ /* 0x000fc80000000009 */
[----:B------:R-:W-:-:S04]  /*0260*/  FFMA R9, R8, R9, 0.20012299716472625732 ;  /* 0x3e4ced0b08097423 */ /* 0x000fc80000000009 */
[----:B------:R-:W-:-:S04]  /*0270*/  FFMA R9, R8, R9, -0.24999669194221496582 ;  /* 0xbe7fff2208097423 */ /* 0x000fc80000000009 */
[----:B------:R-:W-:-:S04]  /*0280*/  FFMA R9, R8, R9, 0.33333182334899902344 ;  /* 0x3eaaaa7808097423 */ /* 0x000fc80000000009 */
[----:B------:R-:W-:-:S04]  /*0290*/  FFMA R9, R8, R9, -0.5 ;  /* 0xbf00000008097423 */ /* 0x000fc80000000009 */
[----:B------:R-:W-:-:S04]  /*02a0*/  FMUL R9, R8, R9 ;  /* 0x0000000908097220 */ /* 0x000fc80000400000 */
[----:B------:R-:W-:-:S04]  /*02b0*/  FFMA R9, R8, R9, R8 ;  /* 0x0000000908097223 */ /* 0x000fc80000000008 */
[----:B------:R-:W-:Y:S01]  /*02c0*/  FFMA R4, R4, 0.69314718246459960938, R9 ;  /* 0x3f31721804047823 */ /* 0x000fe20000000009 */
[C---:B------:R-:W-:Y:S01]  /*02d0*/  @P0 FFMA R4, R6.reuse, R5, +INF ;  /* 0x7f80000006040423 */ /* 0x040fe20000000005 */
[----:B------:R-:W-:-:S04]  /*02e0*/  FSETP.NEU.AND P0, PT, R6, RZ, PT ;  /* 0x000000ff0600720b */ /* 0x000fc80003f0d000 */
[----:B------:R-:W-:-:S05]  /*02f0*/  FSEL R9, R4, -INF , P0 ;  /* 0xff80000004097808 */ /* 0x000fca0000000000 */
[----:B------:R-:W-:-:S07]  /*0300*/  FMUL R9, R0, -R9 ;  /* 0x8000000900097220 */ /* 0x000fce0000400000 */
.L_x_3:
[----:B------:R-:W-:Y:S05]  /*0310*/  BSYNC.RECONVERGENT B0 ;  /* 0x0000000000007941 */ /* 0x000fea0003800200 */
.L_x_2:
[----:B------:R-:W-:Y:S01]  /*0320*/  STG.E desc[UR4][R2.64], R9 ;  /* 0x0000000902007986 */ /* 0x000fe2000c101904 */
[----:B------:R-:W-:Y:S05]  /*0330*/  EXIT ;  /* 0x000000000000794d */ /* 0x000fea0003800000 */
.L_x_4:
        /* <DEDUP_REMOVED lines=12> */
.L_x_105:


//--------------------- .text._Z23one_hot_encoding_kernelPfii --------------------------
	.section	.text._Z23one_hot_encoding_kernelPfii,"ax",@progbits
	.align	128
        .global         _Z23one_hot_encoding_kernelPfii
        .type           _Z23one_hot_encoding_kernelPfii,@function
        .size           _Z23one_hot_encoding_kernelPfii,(.L_x_106 - _Z23one_hot_encoding_kernelPfii)
        .other          _Z23one_hot_encoding_kernelPfii,@"STO_CUDA_ENTRY STV_DEFAULT"
_Z23one_hot_encoding_kernelPfii:
.text._Z23one_hot_encoding_kernelPfii:
        /* <DEDUP_REMOVED lines=9> */
[----:B------:R-:W1:Y:S01]  /*0090*/  LDCU UR6, c[0x0][0x388] ;  /* 0x00007100ff0677ac */ /* 0x000e620008000800 */
[----:B------:R-:W2:Y:S01]  /*00a0*/  LDCU.64 UR4, c[0x0][0x358] ;  /* 0x00006b00ff0477ac */ /* 0x000ea20008000a00 */
[C---:B-1----:R-:W-:Y:S01]  /*00b0*/  ISETP.NE.AND P0, PT, R5.reuse, UR6, PT ;  /* 0x0000000605007c0c */ /* 0x042fe2000bf05270 */
[----:B0-----:R-:W-:-:S03]  /*00c0*/  IMAD.WIDE R2, R5, 0x4, R2 ;  /* 0x0000000405027825 */ /* 0x001fc600078e0202 */
[----:B------:R-:W-:-:S05]  /*00d0*/  FSEL R5, RZ, 1, P0 ;  /* 0x3f800000ff057808 */ /* 0x000fca0000000000 */
[----:B--2---:R-:W-:Y:S01]  /*00e0*/  STG.E desc[UR4][R2.64], R5 ;  /* 0x0000000502007986 */ /* 0x004fe2000c101904 */
[----:B------:R-:W-:Y:S05]  /*00f0*/  EXIT ;  /* 0x000000000000794d */ /* 0x000fea0003800000 */
.L_x_5:
        /* <DEDUP_REMOVED lines=16> */
.L_x_106:


//--------------------- .text._Z31backward_mse_loss_kernel_simplePfS_S_i --------------------------
	.section	.text._Z31backward_mse_loss_kernel_simplePfS_S_i,"ax",@progbits
	.align	128
        .global         _Z31backward_mse_loss_kernel_simplePfS_S_i
        .type           _Z31backward_mse_loss_kernel_simplePfS_S_i,@function
        .size           _Z31backward_mse_loss_kernel_simplePfS_S_i,(.L_x_98 - _Z31backward_mse_loss_kernel_simplePfS_S_i)
        .other          _Z31backward_mse_loss_kernel_simplePfS_S_i,@"STO_CUDA_ENTRY STV_DEFAULT"
_Z31backward_mse_loss_kernel_simplePfS_S_i:
.text._Z31backward_mse_loss_kernel_simplePfS_S_i:
        /* <DEDUP_REMOVED lines=8> */
[----:B------:R-:W-:Y:S01]  /*0080*/  I2FP.F32.S32 R3, UR5 ;  /* 0x0000000500037c45 */ /* 0x000fe20008201400 */
[----:B------:R-:W-:Y:S01]  /*0090*/  UMOV UR4, 0x40000000 ;  /* 0x4000000000047882 */ /* 0x000fe20000000000 */
[----:B------:R-:W0:Y:S01]  /*00a0*/  LDCU.64 UR6, c[0x0][0x358] ;  /* 0x00006b00ff0677ac */ /* 0x000e220008000a00 */
[----:B------:R-:W-:Y:S01]  /*00b0*/  IMAD.U32 R6, RZ, RZ, UR4 ;  /* 0x00000004ff067e24 */ /* 0x000fe2000f8e00ff */
[----:B------:R-:W1:Y:S08]  /*00c0*/  MUFU.RCP R0, R3 ;  /* 0x0000000300007308 */ /* 0x000e700000001000 */
[----:B------:R-:W2:Y:S01]  /*00d0*/  FCHK P0, R6, R3 ;  /* 0x0000000306007302 */ /* 0x000ea20000000000 */
[----:B-1----:R-:W-:-:S04]  /*00e0*/  FFMA R5, -R3, R0, 1 ;  /* 0x3f80000003057423 */ /* 0x002fc80000000100 */
[----:B------:R-:W-:-:S04]  /*00f0*/  FFMA R0, R0, R5, R0 ;  /* 0x0000000500007223 */ /* 0x000fc80000000000 */
[----:B------:R-:W-:-:S04]  /*0100*/  FFMA R4, R0, 2, RZ ;  /* 0x4000000000047823 */ /* 0x000fc800000000ff */
[----:B------:R-:W-:-:S04]  /*0110*/  FFMA R5, -R3, R4, 2 ;  /* 0x4000000003057423 */ /* 0x000fc80000000104 */
[----:B------:R-:W-:Y:S01]  /*0120*/  FFMA R0, R0, R5, R4 ;  /* 0x0000000500007223 */ /* 0x000fe20000000004 */
[----:B0-2---:R-:W-:Y:S06]  /*0130*/  @!P0 BRA `(.L_x_6) ;  /* 0x00000000000c8947 */ /* 0x005fec0003800000 */
[----:B------:R-:W-:-:S07]  /*0140*/  MOV R4, 0x160 ;  /* 0x0000016000047802 */ /* 0x000fce0000000f00 */
[----:B------:R-:W-:Y:S05]  /*0150*/  CALL.REL.NOINC `($__internal_0_$__cuda_sm3x_div_rn_noftz_f32_slowpath) ;  /* 0x0000000000347944 */ /* 0x000fea0003c00000 */
[----:B------:R-:W-:-:S07]  /*0160*/  IMAD.MOV.U32 R0, RZ, RZ, R6 ;  /* 0x000000ffff007224 */ /* 0x000fce00078e0006 */
.L_x_6:
[----:B------:R-:W0:Y:S08]  /*0170*/  LDC.64 R4, c[0x0][0x380] ;  /* 0x0000e000ff047b82 */ /* 0x000e300000000a00 */
[----:B------:R-:W1:Y:S08]  /*0180*/  LDC.64 R6, c[0x0][0x388] ;  /* 0x0000e200ff067b82 */ /* 0x000e700000000a00 */
[----:B------:R-:W2:Y:S01]  /*0190*/  LDC.64 R8, c[0x0][0x390] ;  /* 0x0000e400ff087b82 */ /* 0x000ea20000000a00 */
[----:B0-----:R-:W-:-:S06]  /*01a0*/  IMAD.WIDE R4, R2, 0x4, R4 ;  /* 0x0000000402047825 */ /* 0x001fcc00078e0204 */
[----:B------:R-:W3:Y:S01]  /*01b0*/  LDG.E R4, desc[UR6][R4.64] ;  /* 0x0000000604047981 */ /* 0x000ee2000c1e1900 */
[----:B-1----:R-:W-:-:S06]  /*01c0*/  IMAD.WIDE R6, R2, 0x4, R6 ;  /* 0x0000000402067825 */ /* 0x002fcc00078e0206 */
[----:B------:R-:W3:Y:S01]  /*01d0*/  LDG.E R7, desc[UR6][R6.64] ;  /* 0x0000000606077981 */ /* 0x000ee2000c1e1900 */
[----:B--2---:R-:W-:-:S04]  /*01e0*/  IMAD.WIDE R2, R2, 0x4, R8 ;  /* 0x0000000402027825 */ /* 0x004fc800078e0208 */
[----:B---3--:R-:W-:-:S04]  /*01f0*/  FADD R11, R4, -R7 ;  /* 0x80000007040b7221 */ /* 0x008fc80000000000 */
[----:B------:R-:W-:-:S05]  /*0200*/  FMUL R11, R11, R0 ;  /* 0x000000000b0b7220 */ /* 0x000fca0000400000 */
[----:B------:R-:W-:Y:S01]  /*0210*/  STG.E desc[UR6][R2.64], R11 ;  /* 0x0000000b02007986 */ /* 0x000fe2000c101906 */
[----:B------:R-:W-:Y:S05]  /*0220*/  EXIT ;  /* 0x000000000000794d */ /* 0x000fea0003800000 */
        .weak           $__internal_0_$__cuda_sm3x_div_rn_noftz_f32_slowpath
        .type           $__internal_0_$__cuda_sm3x_div_rn_noftz_f32_slowpath,@function
        .size           $__internal_0_$__cuda_sm3x_div_rn_noftz_f32_slowpath,(.L_x_98 - $__internal_0_$__cuda_sm3x_div_rn_noftz_f32_slowpath)
$__internal_0_$__cuda_sm3x_div_rn_noftz_f32_slowpath:
[--C-:B------:R-:W-:Y:S01]  /*0230*/  SHF.R.U32.HI R0, RZ, 0x17, R3.reuse ;  /* 0x00000017ff007819 */ /* 0x100fe20000011603 */
[----:B------:R-:W-:-:S03]  /*0240*/  IMAD.MOV.U32 R6, RZ, RZ, R3 ;  /* 0x000000ffff067224 */ /* 0x000fc600078e0003 */
[----:B------:R-:W-:-:S05]  /*0250*/  LOP3.LUT R5, R0, 0xff, RZ, 0xc0, !PT ;  /* 0x000000ff00057812 */ /* 0x000fca00078ec0ff */
[----:B------:R-:W-:-:S05]  /*0260*/  VIADD R7, R5, 0xffffffff ;  /* 0xffffffff05077836 */ /* 0x000fca0000000000 */
[----:B------:R-:W-:-:S13]  /*0270*/  ISETP.GT.U32.AND P0, PT, R7, 0xfd, PT ;  /* 0x000000fd0700780c */ /* 0x000fda0003f04070 */
[----:B------:R-:W-:Y:S01]  /*0280*/  @!P0 IMAD.MOV.U32 R8, RZ, RZ, RZ ;  /* 0x000000ffff088224 */ /* 0x000fe200078e00ff */
[----:B------:R-:W-:Y:S06]  /*0290*/  @!P0 BRA `(.L_x_7) ;  /* 0x0000000000408947 */ /* 0x000fec0003800000 */
[----:B------:R-:W-:Y:S01]  /*02a0*/  FSETP.GTU.FTZ.AND P0, PT, |R3|, +INF , PT ;  /* 0x7f8000000300780b */ /* 0x000fe20003f1c200 */
[----:B------:R-:W-:-:S12]  /*02b0*/  IMAD.MOV.U32 R0, RZ, RZ, R3 ;  /* 0x000000ffff007224 */ /* 0x000fd800078e0003 */
[----:B------:R-:W-:Y:S05]  /*02c0*/  @P0 BRA `(.L_x_8) ;  /* 0x0000000400280947 */ /* 0x000fea0003800000 */
[----:B------:R-:W-:-:S05]  /*02d0*/  IMAD.MOV.U32 R3, RZ, RZ, 0x40000000 ;  /* 0x40000000ff037424 */ /* 0x000fca00078e00ff */
[----:B------:R-:W-:-:S13]  /*02e0*/  LOP3.LUT P0, RZ, R6, 0x7fffffff, R3, 0xc8, !PT ;  /* 0x7fffffff06ff7812 */ /* 0x000fda000780c803 */
[----:B------:R-:W-:Y:S05]  /*02f0*/  @!P0 BRA `(.L_x_9) ;  /* 0x0000000400148947 */ /* 0x000fea0003800000 */
[----:B------:R-:W-:Y:S02]  /*0300*/  FSETP.NEU.FTZ.AND P0, PT, |R0|, +INF , PT ;  /* 0x7f8000000000780b */ /* 0x000fe40003f1d200 */
[----:B------:R-:W-:-:S04]  /*0310*/  LOP3.LUT P1, RZ, R3, 0x7fffffff, RZ, 0xc0, !PT ;  /* 0x7fffffff03ff7812 */ /* 0x000fc8000782c0ff */
[----:B------:R-:W-:-:S13]  /*0320*/  PLOP3.LUT P0, PT, P0, P1, PT, 0x2f, 0xf2 ;  /* 0x0000000000f2781c */ /* 0x000fda0000702577 */
[----:B------:R-:W-:Y:S05]  /*0330*/  @P0 BRA `(.L_x_10) ;  /* 0x0000000000fc0947 */ /* 0x000fea0003800000 */
[----:B------:R-:W-:-:S13]  /*0340*/  LOP3.LUT P0, RZ, R6, 0x7fffffff, RZ, 0xc0, !PT ;  /* 0x7fffffff06ff7812 */ /* 0x000fda000780c0ff */
[----:B------:R-:W-:Y:S05]  /*0350*/  @!P0 BRA `(.L_x_11) ;  /* 0x0000000000e88947 */ /* 0x000fea0003800000 */
[----:B------:R-:W-:Y:S01]  /*0360*/  ISETP.GE.AND P0, PT, R7, RZ, PT ;  /* 0x000000ff0700720c */ /* 0x000fe20003f06270 */
[----:B------:R-:W-:-:S12]  /*0370*/  IMAD.MOV.U32 R8, RZ, RZ, RZ ;  /* 0x000000ffff087224 */ /* 0x000fd800078e00ff */
[----:B------:R-:W-:Y:S01]  /*0380*/  @!P0 FFMA R6, R0, 1.84467440737095516160e+19, RZ ;  /* 0x5f80000000068823 */ /* 0x000fe200000000ff */
[----:B------:R-:W-:-:S07]  /*0390*/  @!P0 VIADD R8, R8, 0x40 ;  /* 0x0000004008088836 */ /* 0x000fce0000000000 */
.L_x_7:
[----:B------:R-:W-:Y:S01]  /*03a0*/  LEA R3, R5, 0xc0800000, 0x17 ;  /* 0xc080000005037811 */ /* 0x000fe200078eb8ff */
[----:B------:R-:W-:Y:S01]  /*03b0*/  UMOV UR4, 0x40000000 ;  /* 0x4000000000047882 */ /* 0x000fe20000000000 */
[----:B------:R-:W-:Y:S01]  /*03c0*/  IADD3 R5, PT, PT, R8, 0x80, -R5 ;  /* 0x0000008008057810 */ /* 0x000fe20007ffe805 */
[----:B------:R-:W-:Y:S02]  /*03d0*/  UIADD3 UR4, UPT, UPT, UR4, -0x800000, URZ ;  /* 0xff80000004047890 */ /* 0x000fe4000fffe0ff */
[----:B------:R-:W-:-:S04]  /*03e0*/  IMAD.IADD R3, R6, 0x1, -R3 ;  /* 0x0000000106037824 */ /* 0x000fc800078e0a03 */
[----:B------:R-:W0:Y:S01]  /*03f0*/  MUFU.RCP R0, R3 ;  /* 0x0000000300007308 */ /* 0x000e220000001000 */
[----:B------:R-:W-:-:S04]  /*0400*/  FADD.FTZ R7, -R3, -RZ ;  /* 0x800000ff03077221 */ /* 0x000fc80000010100 */
[----:B0-----:R-:W-:-:S04]  /*0410*/  FFMA R9, R0, R7, 1 ;  /* 0x3f80000000097423 */ /* 0x001fc80000000007 */
[----:B------:R-:W-:-:S04]  /*0420*/  FFMA R0, R0, R9, R0 ;  /* 0x0000000900007223 */ /* 0x000fc80000000000 */
[----:B------:R-:W-:-:S04]  /*0430*/  FFMA R6, R0, UR4, RZ ;  /* 0x0000000400067c23 */ /* 0x000fc800080000ff */
[----:B------:R-:W-:-:S04]  /*0440*/  FFMA R9, R7, R6, UR4 ;  /* 0x0000000407097e23 */ /* 0x000fc80008000006 */
[----:B------:R-:W-:-:S04]  /*0450*/  FFMA R9, R0, R9, R6 ;  /* 0x0000000900097223 */ /* 0x000fc80000000006 */
[----:B------:R-:W-:-:S04]  /*0460*/  FFMA R10, R7, R9, UR4 ;  /* 0x00000004070a7e23 */ /* 0x000fc80008000009 */
[----:B------:R-:W-:-:S05]  /*0470*/  FFMA R6, R0, R10, R9 ;  /* 0x0000000a00067223 */ /* 0x000fca0000000009 */
[----:B------:R-:W-:-:S04]  /*0480*/  SHF.R.U32.HI R3, RZ, 0x17, R6 ;  /* 0x00000017ff037819 */ /* 0x000fc80000011606 */
[----:B------:R-:W-:-:S05]  /*0490*/  LOP3.LUT R3, R3, 0xff, RZ, 0xc0, !PT ;  /* 0x000000ff03037812 */ /* 0x000fca00078ec0ff */
[----:B------:R-:W-:-:S04]  /*04a0*/  IMAD.IADD R7, R3, 0x1, R5 ;  /* 0x0000000103077824 */ /* 0x000fc800078e0205 */
[----:B------:R-:W-:-:S05]  /*04b0*/  VIADD R3, R7, 0xffffffff ;  /* 0xffffffff07037836 */ /* 0x000fca0000000000 */
[----:B------:R-:W-:-:S13]  /*04c0*/  ISETP.GE.U32.AND P0, PT, R3, 0xfe, PT ;  /* 0x000000fe0300780c */ /* 0x000fda0003f06070 */
[----:B------:R-:W-:Y:S05]  /*04d0*/  @!P0 BRA `(.L_x_12) ;  /* 0x0000000000808947 */ /* 0x000fea0003800000 */
[----:B------:R-:W-:-:S13]  /*04e0*/  ISETP.GT.AND P0, PT, R7, 0xfe, PT ;  /* 0x000000fe0700780c */ /* 0x000fda0003f04270 */
[----:B------:R-:W-:Y:S05]  /*04f0*/  @P0 BRA `(.L_x_13) ;  /* 0x00000000006c0947 */ /* 0x000fea0003800000 */
[----:B------:R-:W-:-:S13]  /*0500*/  ISETP.GE.AND P0, PT, R7, 0x1, PT ;  /* 0x000000010700780c */ /* 0x000fda0003f06270 */
[----:B------:R-:W-:Y:S05]  /*0510*/  @P0 BRA `(.L_x_14) ;  /* 0x0000000000980947 */ /* 0x000fea0003800000 */
[----:B------:R-:W-:Y:S02]  /*0520*/  ISETP.GE.AND P0, PT, R7, -0x18, PT ;  /* 0xffffffe80700780c */ /* 0x000fe40003f06270 */
[----:B------:R-:W-:-:S11]  /*0530*/  LOP3.LUT R6, R6, 0x80000000, RZ, 0xc0, !PT ;  /* 0x8000000006067812 */ /* 0x000fd600078ec0ff */
[----:B------:R-:W-:Y:S05]  /*0540*/  @!P0 BRA `(.L_x_14) ;  /* 0x00000000008c8947 */ /* 0x000fea0003800000 */
[CC--:B------:R-:W-:Y:S01]  /*0550*/  FFMA.RZ R3, R0.reuse, R10.reuse, R9 ;  /* 0x0000000a00037223 */ /* 0x0c0fe2000000c009 */
[C---:B------:R-:W-:Y:S01]  /*0560*/  VIADD R8, R7.reuse, 0x20 ;  /* 0x0000002007087836 */ /* 0x040fe20000000000 */
[C---:B------:R-:W-:Y:S02]  /*0570*/  ISETP.NE.AND P2, PT, R7.reuse, RZ, PT ;  /* 0x000000ff0700720c */ /* 0x040fe40003f45270 */
[----:B------:R-:W-:Y:S01]  /*0580*/  ISETP.NE.AND P1, PT, R7, RZ, PT ;  /* 0x000000ff0700720c */ /* 0x000fe20003f25270 */
[----:B------:R-:W-:Y:S01]  /*0590*/  IMAD.MOV R7, RZ, RZ, -R7 ;  /* 0x000000ffff077224 */ /* 0x000fe200078e0a07 */
[----:B------:R-:W-:Y:S01]  /*05a0*/  LOP3.LUT R5, R3, 0x7fffff, RZ, 0xc0, !PT ;  /* 0x007fffff03057812 */ /* 0x000fe200078ec0ff */
[CCC-:B------:R-:W-:Y:S01]  /*05b0*/  FFMA.RP R3, R0.reuse, R10.reuse, R9.reuse ;  /* 0x0000000a00037223 */ /* 0x1c0fe20000008009 */
[----:B------:R-:W-:Y:S02]  /*05c0*/  FFMA.RM R0, R0, R10, R9 ;  /* 0x0000000a00007223 */ /* 0x000fe40000004009 */
[----:B------:R-:W-:-:S03]  /*05d0*/  LOP3.LUT R5, R5, 0x800000, RZ, 0xfc, !PT ;  /* 0x0080000005057812 */ /* 0x000fc600078efcff */
[----:B------:R-:W-:Y:S02]  /*05e0*/  FSETP.NEU.FTZ.AND P0, PT, R3, R0, PT ;  /* 0x000000000300720b */ /* 0x000fe40003f1d000 */
[----:B------:R-:W-:Y:S02]  /*05f0*/  SHF.L.U32 R8, R5, R8, RZ ;  /* 0x0000000805087219 */ /* 0x000fe400000006ff */
[----:B------:R-:W-:Y:S02]  /*0600*/  SEL R0, R7, RZ, P2 ;  /* 0x000000ff07007207 */ /* 0x000fe40001000000 */
[----:B------:R-:W-:Y:S02]  /*0610*/  ISETP.NE.AND P1, PT, R8, RZ, P1 ;  /* 0x000000ff0800720c */ /* 0x000fe40000f25270 */
[----:B------:R-:W-:Y:S02]  /*0620*/  SHF.R.U32.HI R0, RZ, R0, R5 ;  /* 0x00000000ff007219 */ /* 0x000fe40000011605 */
[----:B------:R-:W-:-:S02]  /*0630*/  PLOP3.LUT P0, PT, P0, P1, PT, 0xf8, 0x8f ;  /* 0x00000000008f781c */ /* 0x000fc40000703f70 */
[----:B------:R-:W-:Y:S02]  /*0640*/  SHF.R.U32.HI R8, RZ, 0x1, R0 ;  /* 0x00000001ff087819 */ /* 0x000fe40000011600 */
[----:B------:R-:W-:-:S04]  /*0650*/  SEL R3, RZ, 0x1, !P0 ;  /* 0x00000001ff037807 */ /* 0x000fc80004000000 */
[----:B------:R-:W-:-:S04]  /*0660*/  LOP3.LUT R3, R3, 0x1, R8, 0xf8, !PT ;  /* 0x0000000103037812 */ /* 0x000fc800078ef808 */
[----:B------:R-:W-:-:S05]  /*0670*/  LOP3.LUT R3, R3, R0, RZ, 0xc0, !PT ;  /* 0x0000000003037212 */ /* 0x000fca00078ec0ff */
[----:B------:R-:W-:-:S05]  /*0680*/  IMAD.IADD R3, R8, 0x1, R3 ;  /* 0x0000000108037824 */ /* 0x000fca00078e0203 */
[----:B------:R-:W-:Y:S01]  /*0690*/  LOP3.LUT R6, R3, R6, RZ, 0xfc, !PT ;  /* 0x0000000603067212 */ /* 0x000fe200078efcff */
[----:B------:R-:W-:Y:S06]  /*06a0*/  BRA `(.L_x_14) ;  /* 0x0000000000347947 */ /* 0x000fec0003800000 */
.L_x_13:
[----:B------:R-:W-:-:S04]  /*06b0*/  LOP3.LUT R6, R6, 0x80000000, RZ, 0xc0, !PT ;  /* 0x8000000006067812 */ /* 0x000fc800078ec0ff */
[----:B------:R-:W-:Y:S01]  /*06c0*/  LOP3.LUT R6, R6, 0x7f800000, RZ, 0xfc, !PT ;  /* 0x7f80000006067812 */ /* 0x000fe200078efcff */
[----:B------:R-:W-:Y:S06]  /*06d0*/  BRA `(.L_x_14) ;  /* 0x0000000000287947 */ /* 0x000fec0003800000 */
.L_x_12:
[----:B------:R-:W-:Y:S01]  /*06e0*/  IMAD R6, R5, 0x800000, R6 ;  /* 0x0080000005067824 */ /* 0x000fe200078e0206 */
[----:B------:R-:W-:Y:S06]  /*06f0*/  BRA `(.L_x_14) ;  /* 0x0000000000207947 */ /* 0x000fec0003800000 */
.L_x_11:
[----:B------:R-:W-:-:S04]  /*0700*/  LOP3.LUT R6, R6, 0x80000000, R3, 0x48, !PT ;  /* 0x8000000006067812 */ /* 0x000fc800078e4803 */
[----:B------:R-:W-:Y:S01]  /*0710*/  LOP3.LUT R6, R6, 0x7f800000, RZ, 0xfc, !PT ;  /* 0x7f80000006067812 */ /* 0x000fe200078efcff */
[----:B------:R-:W-:Y:S06]  /*0720*/  BRA `(.L_x_14) ;  /* 0x0000000000147947 */ /* 0x000fec0003800000 */
.L_x_10:
[----:B------:R-:W-:Y:S01]  /*0730*/  LOP3.LUT R6, R6, 0x80000000, R3, 0x48, !PT ;  /* 0x8000000006067812 */ /* 0x000fe200078e4803 */
[----:B------:R-:W-:Y:S06]  /*0740*/  BRA `(.L_x_14) ;  /* 0x00000000000c7947 */ /* 0x000fec0003800000 */
.L_x_9:
[----:B------:R-:W0:Y:S01]  /*0750*/  MUFU.RSQ R6, -QNAN ;  /* 0xffc0000000067908 */ /* 0x000e220000001400 */
[----:B------:R-:W-:Y:S05]  /*0760*/  BRA `(.L_x_14) ;  /* 0x0000000000047947 */ /* 0x000fea0003800000 */
.L_x_8:
[----:B------:R-:W-:-:S07]  /*0770*/  FADD.FTZ R6, R0, 2 ;  /* 0x4000000000067421 */ /* 0x000fce0000010000 */
.L_x_14:
[----:B------:R-:W-:-:S04]  /*0780*/  IMAD.MOV.U32 R5, RZ, RZ, 0x0 ;  /* 0x00000000ff057424 */ /* 0x000fc800078e00ff */
[----:B0-----:R-:W-:Y:S05]  /*0790*/  RET.REL.NODEC R4 `(_Z31backward_mse_loss_kernel_simplePfS_S_i) ;  /* 0xfffffff804187950 */ /* 0x001fea0003c3ffff */
.L_x_15:
        /* <DEDUP_REMOVED lines=14> */
.L_x_98:


//--------------------- .text._Z24backward_mse_loss_kernelPfS_S_S_i --------------------------
	.section	.text._Z24backward_mse_loss_kernelPfS_S_S_i,"ax",@progbits
	.align	128
        .global         _Z24backward_mse_loss_kernelPfS_S_S_i
        .type           _Z24backward_mse_loss_kernelPfS_S_S_i,@function
        .size           _Z24backward_mse_loss_kernelPfS_S_S_i,(.L_x_99 - _Z24backward_mse_loss_kernelPfS_S_S_i)
        .other          _Z24backward_mse_loss_kernelPfS_S_S_i,@"STO_CUDA_ENTRY STV_DEFAULT"
_Z24backward_mse_loss_kernelPfS_S_S_i:
.text._Z24backward_mse_loss_kernelPfS_S_S_i:
        /* <DEDUP_REMOVED lines=21> */
[----:B------:R-:W-:Y:S05]  /*0150*/  CALL.REL.NOINC `($__internal_1_$__cuda_sm3x_div_rn_noftz_f32_slowpath) ;  /* 0x0000000000447944 */ /* 0x000fea0003c00000 */
[----:B------:R-:W-:-:S07]  /*0160*/  IMAD.MOV.U32 R0, RZ, RZ, R6 ;  /* 0x000000ffff007224 */ /* 0x000fce00078e0006 */
.L_x_16:
[----:B------:R-:W0:Y:S08]  /*0170*/  LDC.64 R4, c[0x0][0x380] ;  /* 0x0000e000ff047b82 */ /* 0x000e300000000a00 */
[----:B------:R-:W1:Y:S08]  /*0180*/  LDC.64 R6, c[0x0][0x388] ;  /* 0x0000e200ff067b82 */ /* 0x000e700000000a00 */
[----:B------:R-:W2:Y:S01]  /*0190*/  LDC.64 R8, c[0x0][0x390] ;  /* 0x0000e400ff087b82 */ /* 0x000ea20000000a00 */
[----:B0-----:R-:W-:-:S07]  /*01a0*/  IMAD.WIDE R4, R2, 0x4, R4 ;  /* 0x0000000402047825 */ /* 0x001fce00078e0204 */
[----:B------:R-:W0:Y:S01]  /*01b0*/  LDC.64 R10, c[0x0][0x398] ;  /* 0x0000e600ff0a7b82 */ /* 0x000e220000000a00 */
[----:B------:R-:W3:Y:S01]  /*01c0*/  LDG.E R4, desc[UR6][R4.64] ;  /* 0x0000000604047981 */ /* 0x000ee2000c1e1900 */
[----:B-1----:R-:W-:-:S06]  /*01d0*/  IMAD.WIDE R6, R2, 0x4, R6 ;  /* 0x0000000402067825 */ /* 0x002fcc00078e0206 */
[----:B------:R-:W3:Y:S01]  /*01e0*/  LDG.E R7, desc[UR6][R6.64] ;  /* 0x0000000606077981 */ /* 0x000ee2000c1e1900 */
[----:B--2---:R-:W-:-:S06]  /*01f0*/  IMAD.WIDE R8, R2, 0x4, R8 ;  /* 0x0000000402087825 */ /* 0x004fcc00078e0208 */
[----:B------:R-:W2:Y:S01]  /*0200*/  LDG.E R9, desc[UR6][R8.64] ;  /* 0x0000000608097981 */ /* 0x000ea2000c1e1900 */
[----:B---3--:R-:W-:-:S04]  /*0210*/  FADD R3, R4, -R7 ;  /* 0x8000000704037221 */ /* 0x008fc80000000000 */
[----:B------:R-:W-:Y:S01]  /*0220*/  FMUL R0, R3, R0 ;  /* 0x0000000003007220 */ /* 0x000fe20000400000 */
[----:B0-----:R-:W-:-:S04]  /*0230*/  IMAD.WIDE R2, R2, 0x4, R10 ;  /* 0x0000000402027825 */ /* 0x001fc800078e020a */
[----:B--2---:R-:W-:-:S05]  /*0240*/  FMUL R11, R0, R9 ;  /* 0x00000009000b7220 */ /* 0x004fca0000400000 */
[----:B------:R-:W-:Y:S01]  /*0250*/  STG.E desc[UR6][R2.64], R11 ;  /* 0x0000000b02007986 */ /* 0x000fe2000c101906 */
[----:B------:R-:W-:Y:S05]  /*0260*/  EXIT ;  /* 0x000000000000794d */ /* 0x000fea0003800000 */
        .weak           $__internal_1_$__cuda_sm3x_div_rn_noftz_f32_slowpath
        .type           $__internal_1_$__cuda_sm3x_div_rn_noftz_f32_slowpath,@function
        .size           $__internal_1_$__cuda_sm3x_div_rn_noftz_f32_slowpath,(.L_x_99 - $__internal_1_$__cuda_sm3x_div_rn_noftz_f32_slowpath)
$__internal_1_$__cuda_sm3x_div_rn_noftz_f32_slowpath:
        /* <DEDUP_REMOVED lines=22> */
[----:B------:R-:W-:-:S07]  /*03d0*/  @!P0 IADD3 R8, PT, PT, R8, 0x40, RZ ;  /* 0x0000004008088810 */ /* 0x000fce0007ffe0ff */
.L_x_17:
        /* <DEDUP_REMOVED lines=27> */
[CCC-:B------:R-:W-:Y:S01]  /*0590*/  FFMA.RZ R3, R0.reuse, R10.reuse, R9.reuse ;  /* 0x0000000a00037223 */ /* 0x1c0fe2000000c009 */
[C---:B------:R-:W-:Y:S01]  /*05a0*/  VIADD R8, R7.reuse, 0x20 ;  /* 0x0000002007087836 */ /* 0x040fe20000000000 */
[C---:B------:R-:W-:Y:S02]  /*05b0*/  ISETP.NE.AND P2, PT, R7.reuse, RZ, PT ;  /* 0x000000ff0700720c */ /* 0x040fe40003f45270 */
[----:B------:R-:W-:Y:S02]  /*05c0*/  ISETP.NE.AND P1, PT, R7, RZ, PT ;  /* 0x000000ff0700720c */ /* 0x000fe40003f25270 */
[----:B------:R-:W-:Y:S01]  /*05d0*/  LOP3.LUT R5, R3, 0x7fffff, RZ, 0xc0, !PT ;  /* 0x007fffff03057812 */ /* 0x000fe200078ec0ff */
[CCC-:B------:R-:W-:Y:S01]  /*05e0*/  FFMA.RP R3, R0.reuse, R10.reuse, R9.reuse ;  /* 0x0000000a00037223 */ /* 0x1c0fe20000008009 */
[----:B------:R-:W-:Y:S01]  /*05f0*/  FFMA.RM R0, R0, R10, R9 ;  /* 0x0000000a00007223 */ /* 0x000fe20000004009 */
[----:B------:R-:W-:Y:S02]  /*0600*/  IADD3 R7, PT, PT, -R7, RZ, RZ ;  /* 0x000000ff07077210 */ /* 0x000fe40007ffe1ff */
[----:B------:R-:W-:-:S02]  /*0610*/  LOP3.LUT R5, R5, 0x800000, RZ, 0xfc, !PT ;  /* 0x0080000005057812 */ /* 0x000fc400078efcff */
        /* <DEDUP_REMOVED lines=13> */
.L_x_23:
[----:B------:R-:W-:-:S04]  /*06f0*/  LOP3.LUT R6, R6, 0x80000000, RZ, 0xc0, !PT ;  /* 0x8000000006067812 */ /* 0x000fc800078ec0ff */
[----:B------:R-:W-:Y:S01]  /*0700*/  LOP3.LUT R6, R6, 0x7f800000, RZ, 0xfc, !PT ;  /* 0x7f80000006067812 */ /* 0x000fe200078efcff */
[----:B------:R-:W-:Y:S06]  /*0710*/  BRA `(.L_x_24) ;  /* 0x0000000000287947 */ /* 0x000fec0003800000 */
.L_x_22:
[----:B------:R-:W-:Y:S01]  /*0720*/  IMAD R6, R5, 0x800000, R6 ;  /* 0x0080000005067824 */ /* 0x000fe200078e0206 */
[----:B------:R-:W-:Y:S06]  /*0730*/  BRA `(.L_x_24) ;  /* 0x0000000000207947 */ /* 0x000fec0003800000 */
.L_x_21:
[----:B------:R-:W-:-:S04]  /*0740*/  LOP3.LUT R6, R6, 0x80000000, R3, 0x48, !PT ;  /* 0x8000000006067812 */ /* 0x000fc800078e4803 */
[----:B------:R-:W-:Y:S01]  /*0750*/  LOP3.LUT R6, R6, 0x7f800000, RZ, 0xfc, !PT ;  /* 0x7f80000006067812 */ /* 0x000fe200078efcff */
[----:B------:R-:W-:Y:S06]  /*0760*/  BRA `(.L_x_24) ;  /* 0x0000000000147947 */ /* 0x000fec0003800000 */
.L_x_20:
[----:B------:R-:W-:Y:S01]  /*0770*/  LOP3.LUT R6, R6, 0x80000000, R3, 0x48, !PT ;  /* 0x8000000006067812 */ /* 0x000fe200078e4803 */
[----:B------:R-:W-:Y:S06]  /*0780*/  BRA `(.L_x_24) ;  /* 0x00000000000c7947 */ /* 0x000fec0003800000 */
.L_x_19:
[----:B------:R-:W0:Y:S01]  /*0790*/  MUFU.RSQ R6, -QNAN ;  /* 0xffc0000000067908 */ /* 0x000e220000001400 */
[----:B------:R-:W-:Y:S05]  /*07a0*/  BRA `(.L_x_24) ;  /* 0x0000000000047947 */ /* 0x000fea0003800000 */
.L_x_18:
[----:B------:R-:W-:-:S07]  /*07b0*/  FADD.FTZ R6, R0, 2 ;  /* 0x4000000000067421 */ /* 0x000fce0000010000 */
.L_x_24:
[----:B------:R-:W-:-:S04]  /*07c0*/  IMAD.MOV.U32 R5, RZ, RZ, 0x0 ;  /* 0x00000000ff057424 */ /* 0x000fc800078e00ff */
[----:B0-----:R-:W-:Y:S05]  /*07d0*/  RET.REL.NODEC R4 `(_Z24backward_mse_loss_kernelPfS_S_S_i) ;  /* 0xfffffff804087950 */ /* 0x001fea0003c3ffff */
.L_x_25:
        /* <DEDUP_REMOVED lines=10> */
.L_x_99:


//--------------------- .text._Z15mse_loss_kernelPfS_S_i --------------------------
	.section	.text._Z15mse_loss_kernelPfS_S_i,"ax",@progbits
	.align	128
        .global         _Z15mse_loss_kernelPfS_S_i
        .type           _Z15mse_loss_kernelPfS_S_i,@function
        .size           _Z15mse_loss_kernelPfS_S_i,(.L_x_109 - _Z15mse_loss_kernelPfS_S_i)
        .other          _Z15mse_loss_kernelPfS_S_i,@"STO_CUDA_ENTRY STV_DEFAULT"
_Z15mse_loss_kernelPfS_S_i:
.text._Z15mse_loss_kernelPfS_S_i:
        /* <DEDUP_REMOVED lines=17> */
[----:B----4-:R-:W-:-:S04]  /*0110*/  FADD R0, R2, -R5 ;  /* 0x8000000502007221 */ /* 0x010fc80000000000 */
[----:B------:R-:W-:-:S05]  /*0120*/  FMUL R9, R0, R0 ;  /* 0x0000000000097220 */ /* 0x000fca0000400000 */
[----:B------:R-:W-:Y:S01]  /*0130*/  STG.E desc[UR4][R6.64], R9 ;  /* 0x0000000906007986 */ /* 0x000fe2000c101904 */
[----:B------:R-:W-:Y:S05]  /*0140*/  EXIT ;  /* 0x000000000000794d */ /* 0x000fea0003800000 */
.L_x_26:
        /* <DEDUP_REMOVED lines=11> */
.L_x_109:


//--------------------- .text._Z17reduce_sum_kernelPfS_i --------------------------
	.section	.text._Z17reduce_sum_kernelPfS_i,"ax",@progbits
	.align	128
        .global         _Z17reduce_sum_kernelPfS_i
        .type           _Z17reduce_sum_kernelPfS_i,@function
        .size           _Z17reduce_sum_kernelPfS_i,(.L_x_110 - _Z17reduce_sum_kernelPfS_i)
        .other          _Z17reduce_sum_kernelPfS_i,@"STO_CUDA_ENTRY STV_DEFAULT"
_Z17reduce_sum_kernelPfS_i:
.text._Z17reduce_sum_kernelPfS_i:
[----:B------:R-:W-:Y:S01]  /*0000*/  LDC R1, c[0x0][0x37c] ;  /* 0x0000df00ff017b82 */ /* 0x000fe20000000800 */
[----:B------:R-:W0:Y:S07]  /*0010*/  S2R R7, SR_TID.X ;  /* 0x0000000000077919 */ /* 0x000e2e0000002100 */
[----:B------:R-:W0:Y:S01]  /*0020*/  S2UR UR4, SR_CTAID.X ;  /* 0x00000000000479c3 */ /* 0x000e220000002500 */
[----:B------:R-:W1:Y:S01]  /*0030*/  LDCU UR5, c[0x0][0x390] ;  /* 0x00007200ff0577ac */ /* 0x000e620008000800 */
[----:B------:R-:W-:Y:S01]  /*0040*/  IMAD.MOV.U32 R4, RZ, RZ, RZ ;  /* 0x000000ffff047224 */ /* 0x000fe200078e00ff */
[----:B------:R-:W2:Y:S05]  /*0050*/  LDCU.64 UR6, c[0x0][0x358] ;  /* 0x00006b00ff0677ac */ /* 0x000eaa0008000a00 */
[----:B------:R-:W0:Y:S02]  /*0060*/  LDC R0, c[0x0][0x360] ;  /* 0x0000d800ff007b82 */ /* 0x000e240000000800 */
[----:B0-----:R-:W-:-:S05]  /*0070*/  IMAD R5, R0, UR4, R7 ;  /* 0x0000000400057c24 */ /* 0x001fca000f8e0207 */
[----:B-1----:R-:W-:-:S13]  /*0080*/  ISETP.GE.AND P0, PT, R5, UR5, PT ;  /* 0x0000000505007c0c */ /* 0x002fda000bf06270 */
[----:B------:R-:W0:Y:S02]  /*0090*/  @!P0 LDC.64 R2, c[0x0][0x380] ;  /* 0x0000e000ff028b82 */ /* 0x000e240000000a00 */
[----:B0-----:R-:W-:-:S05]  /*00a0*/  @!P0 IMAD.WIDE R2, R5, 0x4, R2 ;  /* 0x0000000405028825 */ /* 0x001fca00078e0202 */
[----:B--2---:R-:W2:Y:S01]  /*00b0*/  @!P0 LDG.E R4, desc[UR6][R2.64] ;  /* 0x0000000602048981 */ /* 0x004ea2000c1e1900 */
[----:B------:R-:W0:Y:S01]  /*00c0*/  S2UR UR5, SR_CgaCtaId ;  /* 0x00000000000579c3 */ /* 0x000e220000008800 */
[----:B------:R-:W-:Y:S01]  /*00d0*/  UMOV UR4, 0x400 ;  /* 0x0000040000047882 */ /* 0x000fe20000000000 */
[----:B------:R-:W-:Y:S02]  /*00e0*/  ISETP.GE.U32.AND P1, PT, R0, 0x2, PT ;  /* 0x000000020000780c */ /* 0x000fe40003f26070 */
[----:B------:R-:W-:Y:S01]  /*00f0*/  ISETP.NE.AND P0, PT, R7, RZ, PT ;  /* 0x000000ff0700720c */ /* 0x000fe20003f05270 */
[----:B0-----:R-:W-:-:S06]  /*0100*/  ULEA UR4, UR5, UR4, 0x18 ;  /* 0x0000000405047291 */ /* 0x001fcc000f8ec0ff */
[----:B------:R-:W-:-:S05]  /*0110*/  LEA R5, R7, UR4, 0x2 ;  /* 0x0000000407057c11 */ /* 0x000fca000f8e10ff */
[----:B--2---:R0:W-:Y:S01]  /*0120*/  STS [R5], R4 ;  /* 0x0000000405007388 */ /* 0x0041e20000000800 */
[----:B------:R-:W-:Y:S06]  /*0130*/  BAR.SYNC.DEFER_BLOCKING 0x0 ;  /* 0x0000000000007b1d */ /* 0x000fec0000010000 */
[----:B------:R-:W-:Y:S05]  /*0140*/  @!P1 BRA `(.L_x_27) ;  /* 0x00000000002c9947 */ /* 0x000fea0003800000 */
.L_x_28:
[----:B------:R-:W-:-:S04]  /*0150*/  SHF.R.U32.HI R6, RZ, 0x1, R0 ;  /* 0x00000001ff067819 */ /* 0x000fc80000011600 */
[----:B------:R-:W-:-:S13]  /*0160*/  ISETP.GE.U32.AND P1, PT, R7, R6, PT ;  /* 0x000000060700720c */ /* 0x000fda0003f26070 */
[----:B------:R-:W-:Y:S01]  /*0170*/  @!P1 IMAD R2, R6, 0x4, R5 ;  /* 0x0000000406029824 */ /* 0x000fe200078e0205 */
[----:B------:R-:W-:Y:S05]  /*0180*/  @!P1 LDS R3, [R5] ;  /* 0x0000000005039984 */ /* 0x000fea0000000800 */
[----:B------:R-:W0:Y:S02]  /*0190*/  @!P1 LDS R2, [R2] ;  /* 0x0000000002029984 */ /* 0x000e240000000800 */
[----:B0-----:R-:W-:-:S05]  /*01a0*/  @!P1 FADD R4, R2, R3 ;  /* 0x0000000302049221 */ /* 0x001fca0000000000 */
[----:B------:R1:W-:Y:S01]  /*01b0*/  @!P1 STS [R5], R4 ;  /* 0x0000000405009388 */ /* 0x0003e20000000800 */
[----:B------:R-:W-:Y:S01]  /*01c0*/  BAR.SYNC.DEFER_BLOCKING 0x0 ;  /* 0x0000000000007b1d */ /* 0x000fe20000010000 */
[----:B------:R-:W-:Y:S01]  /*01d0*/  ISETP.GT.U32.AND P1, PT, R0, 0x3, PT ;  /* 0x000000030000780c */ /* 0x000fe20003f24070 */
[----:B------:R-:W-:-:S12]  /*01e0*/  IMAD.MOV.U32 R0, RZ, RZ, R6 ;  /* 0x000000ffff007224 */ /* 0x000fd800078e0006 */
[----:B-1----:R-:W-:Y:S05]  /*01f0*/  @P1 BRA `(.L_x_28) ;  /* 0xfffffffc00d41947 */ /* 0x002fea000383ffff */
.L_x_27:
[----:B------:R-:W-:Y:S05]  /*0200*/  @P0 EXIT ;  /* 0x000000000000094d */ /* 0x000fea0003800000 */
[----:B------:R-:W1:Y:S01]  /*0210*/  S2UR UR5, SR_CgaCtaId ;  /* 0x00000000000579c3 */ /* 0x000e620000008800 */
[----:B------:R-:W-:-:S07]  /*0220*/  UMOV UR4, 0x400 ;  /* 0x0000040000047882 */ /* 0x000fce0000000000 */
[----:B------:R-:W2:Y:S01]  /*0230*/  LDC.64 R2, c[0x0][0x388] ;  /* 0x0000e200ff027b82 */ /* 0x000ea20000000a00 */
[----:B-1----:R-:W-:-:S09]  /*0240*/  ULEA UR4, UR5, UR4, 0x18 ;  /* 0x0000000405047291 */ /* 0x002fd2000f8ec0ff */
[----:B0-----:R-:W2:Y:S04]  /*0250*/  LDS R5, [UR4] ;  /* 0x00000004ff057984 */ /* 0x001ea80008000800 */
[----:B--2---:R-:W-:Y:S01]  /*0260*/  REDG.E.ADD.F32.FTZ.RN.STRONG.GPU desc[UR6][R2.64], R5 ;  /* 0x00000005020079a6 */ /* 0x004fe2000c12f306 */
[----:B------:R-:W-:Y:S05]  /*0270*/  EXIT ;  /* 0x000000000000794d */ /* 0x000fea0003800000 */
.L_x_29:
        /* <DEDUP_REMOVED lines=16> */
.L_x_110:


//--------------------- .text._Z23softmax_backward_kernelPfS_S_S_fi --------------------------
	.section	.text._Z23softmax_backward_kernelPfS_S_S_fi,"ax",@progbits
	.align	128
        .global         _Z23softmax_backward_kernelPfS_S_S_fi
        .type           _Z23softmax_backward_kernelPfS_S_S_fi,@function
        .size           _Z23softmax_backward_kernelPfS_S_S_fi,(.L_x_100 - _Z23softmax_backward_kernelPfS_S_S_fi)
        .other          _Z23softmax_backward_kernelPfS_S_S_fi,@"STO_CUDA_ENTRY STV_DEFAULT"
_Z23softmax_backward_kernelPfS_S_S_fi:
.text._Z23softmax_backward_kernelPfS_S_S_fi:
        /* <DEDUP_REMOVED lines=13> */
[----:B------:R-:W0:Y:S01]  /*00d0*/  LDC R13, c[0x0][0x3a0] ;  /* 0x0000e800ff0d7b82 */ /* 0x000e220000000800 */
[----:B-1----:R-:W4:Y:S01]  /*00e0*/  LDG.E R9, desc[UR4][R8.64] ;  /* 0x0000000408097981 */ /* 0x002f22000c1e1900 */
[----:B--2---:R-:W-:-:S05]  /*00f0*/  IMAD.WIDE R6, R2, 0x4, R6 ;  /* 0x0000000402067825 */ /* 0x004fca00078e0206 */
[----:B------:R-:W2:Y:S04]  /*0100*/  LDG.E R0, desc[UR4][R6.64] ;  /* 0x0000000406007981 */ /* 0x000ea8000c1e1900 */
[----:B---3--:R-:W4:Y:S01]  /*0110*/  LDG.E R4, desc[UR4][R4.64] ;  /* 0x0000000404047981 */ /* 0x008f22000c1e1900 */
[----:B0-----:R-:W0:Y:S01]  /*0120*/  MUFU.RCP R10, R13 ;  /* 0x0000000d000a7308 */ /* 0x001e220000001000 */
[----:B------:R-:W-:Y:S01]  /*0130*/  BSSY.RECONVERGENT B0, `(.L_x_30) ;  /* 0x000000d000007945 */ /* 0x000fe20003800200 */
[----:B0-----:R-:W-:-:S04]  /*0140*/  FFMA R11, R10, -R13, 1 ;  /* 0x3f8000000a0b7423 */ /* 0x001fc8000000080d */
[----:B------:R-:W-:Y:S01]  /*0150*/  FFMA R11, R10, R11, R10 ;  /* 0x0000000b0a0b7223 */ /* 0x000fe2000000000a */
[----:B----4-:R-:W-:-:S04]  /*0160*/  FADD R3, -R4, R9 ;  /* 0x0000000904037221 */ /* 0x010fc80000000100 */
[----:B--2---:R-:W-:-:S04]  /*0170*/  FMUL R0, R0, R3 ;  /* 0x0000000300007220 */ /* 0x004fc80000400000 */
[----:B------:R-:W0:Y:S01]  /*0180*/  FCHK P0, R0, R13 ;  /* 0x0000000d00007302 */ /* 0x000e220000000000 */
[----:B------:R-:W-:-:S04]  /*0190*/  FFMA R3, R0, R11, RZ ;  /* 0x0000000b00037223 */ /* 0x000fc800000000ff */
[----:B------:R-:W-:-:S04]  /*01a0*/  FFMA R4, R3, -R13, R0 ;  /* 0x8000000d03047223 */ /* 0x000fc80000000000 */
[----:B------:R-:W-:Y:S01]  /*01b0*/  FFMA R11, R11, R4, R3 ;  /* 0x000000040b0b7223 */ /* 0x000fe20000000003 */
[----:B0-----:R-:W-:Y:S06]  /*01c0*/  @!P0 BRA `(.L_x_31) ;  /* 0x00000000000c8947 */ /* 0x001fec0003800000 */
[----:B------:R-:W-:-:S07]  /*01d0*/  MOV R4, 0x1f0 ;  /* 0x000001f000047802 */ /* 0x000fce0000000f00 */
[----:B------:R-:W-:Y:S05]  /*01e0*/  CALL.REL.NOINC `($__internal_2_$__cuda_sm3x_div_rn_noftz_f32_slowpath) ;  /* 0x0000000000187944 */ /* 0x000fea0003c00000 */
[----:B------:R-:W-:-:S07]  /*01f0*/  IMAD.MOV.U32 R11, RZ, RZ, R0 ;  /* 0x000000ffff0b7224 */ /* 0x000fce00078e0000 */
.L_x_31:
[----:B------:R-:W-:Y:S05]  /*0200*/  BSYNC.RECONVERGENT B0 ;  /* 0x0000000000007941 */ /* 0x000fea0003800200 */
.L_x_30:
[----:B------:R-:W0:Y:S02]  /*0210*/  LDC.64 R4, c[0x0][0x390] ;  /* 0x0000e400ff047b82 */ /* 0x000e240000000a00 */
[----:B0-----:R-:W-:-:S05]  /*0220*/  IMAD.WIDE R2, R2, 0x4, R4 ;  /* 0x0000000402027825 */ /* 0x001fca00078e0204 */
[----:B------:R-:W-:Y:S01]  /*0230*/  STG.E desc[UR4][R2.64], R11 ;  /* 0x0000000b02007986 */ /* 0x000fe2000c101904 */
[----:B------:R-:W-:Y:S05]  /*0240*/  EXIT ;  /* 0x000000000000794d */ /* 0x000fea0003800000 */
        .weak           $__internal_2_$__cuda_sm3x_div_rn_noftz_f32_slowpath
        .type           $__internal_2_$__cuda_sm3x_div_rn_noftz_f32_slowpath,@function
        .size           $__internal_2_$__cuda_sm3x_div_rn_noftz_f32_slowpath,(.L_x_100 - $__internal_2_$__cuda_sm3x_div_rn_noftz_f32_slowpath)
$__internal_2_$__cuda_sm3x_div_rn_noftz_f32_slowpath:
[----:B------:R-:W0:Y:S01]  /*0250*/  LDC R3, c[0x0][0x3a0] ;  /* 0x0000e800ff037b82 */ /* 0x000e220000000800 */
[--C-:B------:R-:W-:Y:S01]  /*0260*/  SHF.R.U32.HI R5, RZ, 0x17, R0.reuse ;  /* 0x00000017ff057819 */ /* 0x100fe20000011600 */
[----:B------:R-:W1:Y:S01]  /*0270*/  LDCU UR6, c[0x0][0x3a0] ;  /* 0x00007400ff0677ac */ /* 0x000e620008000800 */
[----:B------:R-:W-:Y:S01]  /*0280*/  BSSY.RECONVERGENT B1, `(.L_x_32) ;  /* 0x0000064000017945 */ /* 0x000fe20003800200 */
[----:B------:R-:W-:Y:S01]  /*0290*/  IMAD.MOV.U32 R7, RZ, RZ, R0 ;  /* 0x000000ffff077224 */ /* 0x000fe200078e0000 */
[----:B------:R-:W-:-:S05]  /*02a0*/  LOP3.LUT R5, R5, 0xff, RZ, 0xc0, !PT ;  /* 0x000000ff05057812 */ /* 0x000fca00078ec0ff */
[----:B------:R-:W-:Y:S02]  /*02b0*/  VIADD R10, R5, 0xffffffff ;  /* 0xffffffff050a7836 */ /* 0x000fe40000000000 */
[----:B-1----:R-:W-:Y:S01]  /*02c0*/  IMAD.U32 R8, RZ, RZ, UR6 ;  /* 0x00000006ff087e24 */ /* 0x002fe2000f8e00ff */
[----:B0-----:R-:W-:-:S04]  /*02d0*/  SHF.R.U32.HI R6, RZ, 0x17, R3 ;  /* 0x00000017ff067819 */ /* 0x001fc80000011603 */
[----:B------:R-:W-:-:S05]  /*02e0*/  LOP3.LUT R6, R6, 0xff, RZ, 0xc0, !PT ;  /* 0x000000ff06067812 */ /* 0x000fca00078ec0ff */
[----:B------:R-:W-:-:S05]  /*02f0*/  VIADD R11, R6, 0xffffffff ;  /* 0xffffffff060b7836 */ /* 0x000fca0000000000 */
[----:B------:R-:W-:-:S04]  /*0300*/  ISETP.GT.U32.AND P0, PT, R11, 0xfd, PT ;  /* 0x000000fd0b00780c */ /* 0x000fc80003f04070 */
[----:B------:R-:W-:-:S13]  /*0310*/  ISETP.GT.U32.OR P0, PT, R10, 0xfd, P0 ;  /* 0x000000fd0a00780c */ /* 0x000fda0000704470 */
[----:B------:R-:W-:Y:S01]  /*0320*/  @!P0 IMAD.MOV.U32 R9, RZ, RZ, RZ ;  /* 0x000000ffff098224 */ /* 0x000fe200078e00ff */
[----:B------:R-:W-:Y:S06]  /*0330*/  @!P0 BRA `(.L_x_33) ;  /* 0x00000000005c8947 */ /* 0x000fec0003800000 */
[----:B------:R-:W-:Y:S02]  /*0340*/  FSETP.GTU.FTZ.AND P1, PT, |R3|, +INF , PT ;  /* 0x7f8000000300780b */ /* 0x000fe40003f3c200 */
[----:B------:R-:W-:-:S04]  /*0350*/  FSETP.GTU.FTZ.AND P0, PT, |R0|, +INF , PT ;  /* 0x7f8000000000780b */ /* 0x000fc80003f1c200 */
[----:B------:R-:W-:-:S13]  /*0360*/  PLOP3.LUT P0, PT, P0, P1, PT, 0xf8, 0x8f ;  /* 0x00000000008f781c */ /* 0x000fda0000703f70 */
[----:B------:R-:W-:Y:S05]  /*0370*/  @P0 BRA `(.L_x_34) ;  /* 0x00000004004c0947 */ /* 0x000fea0003800000 */
[----:B------:R-:W-:-:S13]  /*0380*/  LOP3.LUT P0, RZ, R8, 0x7fffffff, R7, 0xc8, !PT ;  /* 0x7fffffff08ff7812 */ /* 0x000fda000780c807 */
[----:B------:R-:W-:Y:S05]  /*0390*/  @!P0 BRA `(.L_x_35) ;  /* 0x00000004003c8947 */ /* 0x000fea0003800000 */
[C---:B------:R-:W-:Y:S02]  /*03a0*/  FSETP.NEU.FTZ.AND P2, PT, |R0|.reuse, +INF , PT ;  /* 0x7f8000000000780b */ /* 0x040fe40003f5d200 */
[----:B------:R-:W-:Y:S02]  /*03b0*/  FSETP.NEU.FTZ.AND P1, PT, |R3|, +INF , PT ;  /* 0x7f8000000300780b */ /* 0x000fe40003f3d200 */
[----:B------:R-:W-:-:S11]  /*03c0*/  FSETP.NEU.FTZ.AND P0, PT, |R0|, +INF , PT ;  /* 0x7f8000000000780b */ /* 0x000fd60003f1d200 */
[----:B------:R-:W-:Y:S05]  /*03d0*/  @!P1 BRA !P2, `(.L_x_35) ;  /* 0x00000004002c9947 */ /* 0x000fea0005000000 */
[----:B------:R-:W-:-:S04]  /*03e0*/  LOP3.LUT P2, RZ, R7, 0x7fffffff, RZ, 0xc0, !PT ;  /* 0x7fffffff07ff7812 */ /* 0x000fc8000784c0ff */
[----:B------:R-:W-:-:S13]  /*03f0*/  PLOP3.LUT P1, PT, P1, P2, PT, 0x2f, 0xf2 ;  /* 0x0000000000f2781c */ /* 0x000fda0000f24577 */
[----:B------:R-:W-:Y:S05]  /*0400*/  @P1 BRA `(.L_x_36) ;  /* 0x0000000400181947 */ /* 0x000fea0003800000 */
[----:B------:R-:W-:-:S04]  /*0410*/  LOP3.LUT P1, RZ, R8, 0x7fffffff, RZ, 0xc0, !PT ;  /* 0x7fffffff08ff7812 */ /* 0x000fc8000782c0ff */
[----:B------:R-:W-:-:S13]  /*0420*/  PLOP3.LUT P0, PT, P0, P1, PT, 0x2f, 0xf2 ;  /* 0x0000000000f2781c */ /* 0x000fda0000702577 */
[----:B------:R-:W-:Y:S05]  /*0430*/  @P0 BRA `(.L_x_37) ;  /* 0x0000000400000947 */ /* 0x000fea0003800000 */
[----:B------:R-:W-:Y:S02]  /*0440*/  ISETP.GE.AND P0, PT, R10, RZ, PT ;  /* 0x000000ff0a00720c */ /* 0x000fe40003f06270 */
[----:B------:R-:W-:-:S11]  /*0450*/  ISETP.GE.AND P1, PT, R11, RZ, PT ;  /* 0x000000ff0b00720c */ /* 0x000fd60003f26270 */
[----:B------:R-:W-:Y:S02]  /*0460*/  @P0 IMAD.MOV.U32 R9, RZ, RZ, RZ ;  /* 0x000000ffff090224 */ /* 0x000fe400078e00ff */
[----:B------:R-:W-:Y:S01]  /*0470*/  @!P0 FFMA R7, R0, 1.84467440737095516160e+19, RZ ;  /* 0x5f80000000078823 */ /* 0x000fe200000000ff */
[----:B------:R-:W-:Y:S02]  /*0480*/  @!P0 IMAD.MOV.U32 R9, RZ, RZ, -0x40 ;  /* 0xffffffc0ff098424 */ /* 0x000fe400078e00ff */
[----:B------:R-:W-:Y:S02]  /*0490*/  @!P1 FFMA R8, R3, 1.84467440737095516160e+19, RZ ;  /* 0x5f80000003089823 */ /* 0x000fe400000000ff */
[----:B------:R-:W-:-:S07]  /*04a0*/  @!P1 VIADD R9, R9, 0x40 ;  /* 0x0000004009099836 */ /* 0x000fce0000000000 */
.L_x_33:
[----:B------:R-:W-:Y:S01]  /*04b0*/  LEA R3, R6, 0xc0800000, 0x17 ;  /* 0xc080000006037811 */ /* 0x000fe200078eb8ff */
[----:B------:R-:W-:Y:S01]  /*04c0*/  VIADD R5, R5, 0xffffff81 ;  /* 0xffffff8105057836 */ /* 0x000fe20000000000 */
[----:B------:R-:W-:Y:S03]  /*04d0*/  BSSY.RECONVERGENT B2, `(.L_x_38) ;  /* 0x0000035000027945 */ /* 0x000fe60003800200 */
[----:B------:R-:W-:Y:S01]  /*04e0*/  IMAD.IADD R3, R8, 0x1, -R3 ;  /* 0x0000000108037824 */ /* 0x000fe200078e0a03 */
[C---:B------:R-:W-:Y:S01]  /*04f0*/  IADD3 R6, PT, PT, R5.reuse, 0x7f, -R6 ;  /* 0x0000007f05067810 */ /* 0x040fe20007ffe806 */
[----:B------:R-:W-:Y:S02]  /*0500*/  IMAD R0, R5, -0x800000, R7 ;  /* 0xff80000005007824 */ /* 0x000fe400078e0207 */
[----:B------:R-:W0:Y:S01]  /*0510*/  MUFU.RCP R8, R3 ;  /* 0x0000000300087308 */ /* 0x000e220000001000 */
[----:B------:R-:W-:Y:S01]  /*0520*/  FADD.FTZ R11, -R3, -RZ ;  /* 0x800000ff030b7221 */ /* 0x000fe20000010100 */
[----:B------:R-:W-:-:S03]  /*0530*/  IMAD.IADD R6, R6, 0x1, R9 ;  /* 0x0000000106067824 */ /* 0x000fc600078e0209 */
[----:B0-----:R-:W-:-:S04]  /*0540*/  FFMA R13, R8, R11, 1 ;  /* 0x3f800000080d7423 */ /* 0x001fc8000000000b */
[----:B------:R-:W-:-:S04]  /*0550*/  FFMA R10, R8, R13, R8 ;  /* 0x0000000d080a7223 */ /* 0x000fc80000000008 */
[----:B------:R-:W-:-:S04]  /*0560*/  FFMA R7, R0, R10, RZ ;  /* 0x0000000a00077223 */ /* 0x000fc800000000ff */
[----:B------:R-:W-:-:S04]  /*0570*/  FFMA R8, R11, R7, R0 ;  /* 0x000000070b087223 */ /* 0x000fc80000000000 */
[----:B------:R-:W-:-:S04]  /*0580*/  FFMA R7, R10, R8, R7 ;  /* 0x000000080a077223 */ /* 0x000fc80000000007 */
[----:B------:R-:W-:-:S04]  /*0590*/  FFMA R8, R11, R7, R0 ;  /* 0x000000070b087223 */ /* 0x000fc80000000000 */
        /* <DEDUP_REMOVED lines=15> */
[CCC-:B------:R-:W-:Y:S01]  /*0690*/  FFMA.RM R6, R10.reuse, R8.reuse, R7.reuse ;  /* 0x000000080a067223 */ /* 0x1c0fe20000004007 */
[C---:B------:R-:W-:Y:S02]  /*06a0*/  ISETP.NE.AND P2, PT, R9.reuse, RZ, PT ;  /* 0x000000ff0900720c */ /* 0x040fe40003f45270 */
[----:B------:R-:W-:Y:S02]  /*06b0*/  ISETP.NE.AND P1, PT, R9, RZ, PT ;  /* 0x000000ff0900720c */ /* 0x000fe40003f25270 */
[----:B------:R-:W-:Y:S01]  /*06c0*/  LOP3.LUT R5, R3, 0x7fffff, RZ, 0xc0, !PT ;  /* 0x007fffff03057812 */ /* 0x000fe200078ec0ff */
[----:B------:R-:W-:Y:S01]  /*06d0*/  FFMA.RP R3, R10, R8, R7 ;  /* 0x000000080a037223 */ /* 0x000fe20000008007 */
[----:B------:R-:W-:Y:S02]  /*06e0*/  VIADD R8, R9, 0x20 ;  /* 0x0000002009087836 */ /* 0x000fe40000000000 */
[----:B------:R-:W-:Y:S01]  /*06f0*/  LOP3.LUT R5, R5, 0x800000, RZ, 0xfc, !PT ;  /* 0x0080000005057812 */ /* 0x000fe200078efcff */
[----:B------:R-:W-:Y:S01]  /*0700*/  IMAD.MOV R7, RZ, RZ, -R9 ;  /* 0x000000ffff077224 */ /* 0x000fe200078e0a09 */
[----:B------:R-:W-:-:S02]  /*0710*/  FSETP.NEU.FTZ.AND P0, PT, R3, R6, PT ;  /* 0x000000060300720b */ /* 0x000fc40003f1d000 */
[----:B------:R-:W-:Y:S02]  /*0720*/  SHF.L.U32 R8, R5, R8, RZ ;  /* 0x0000000805087219 */ /* 0x000fe400000006ff */
[----:B------:R-:W-:Y:S02]  /*0730*/  SEL R6, R7, RZ, P2 ;  /* 0x000000ff07067207 */ /* 0x000fe40001000000 */
[----:B------:R-:W-:Y:S02]  /*0740*/  ISETP.NE.AND P1, PT, R8, RZ, P1 ;  /* 0x000000ff0800720c */ /* 0x000fe40000f25270 */
[----:B------:R-:W-:Y:S02]  /*0750*/  SHF.R.U32.HI R6, RZ, R6, R5 ;  /* 0x00000006ff067219 */ /* 0x000fe40000011605 */
[----:B------:R-:W-:Y:S02]  /*0760*/  PLOP3.LUT P0, PT, P0, P1, PT, 0xf8, 0x8f ;  /* 0x00000000008f781c */ /* 0x000fe40000703f70 */
[----:B------:R-:W-:-:S02]  /*0770*/  SHF.R.U32.HI R8, RZ, 0x1, R6 ;  /* 0x00000001ff087819 */ /* 0x000fc40000011606 */
[----:B------:R-:W-:-:S04]  /*0780*/  SEL R3, RZ, 0x1, !P0 ;  /* 0x00000001ff037807 */ /* 0x000fc80004000000 */
[----:B------:R-:W-:-:S04]  /*0790*/  LOP3.LUT R3, R3, 0x1, R8, 0xf8, !PT ;  /* 0x0000000103037812 */ /* 0x000fc800078ef808 */
[----:B------:R-:W-:-:S05]  /*07a0*/  LOP3.LUT R3, R3, R6, RZ, 0xc0, !PT ;  /* 0x0000000603037212 */ /* 0x000fca00078ec0ff */
[----:B------:R-:W-:-:S05]  /*07b0*/  IMAD.IADD R3, R8, 0x1, R3 ;  /* 0x0000000108037824 */ /* 0x000fca00078e0203 */
[----:B------:R-:W-:Y:S01]  /*07c0*/  LOP3.LUT R0, R3, R0, RZ, 0xfc, !PT ;  /* 0x0000000003007212 */ /* 0x000fe200078efcff */
[----:B------:R-:W-:Y:S06]  /*07d0*/  BRA `(.L_x_41) ;  /* 0x0000000000107947 */ /* 0x000fec0003800000 */
.L_x_40:
[----:B------:R-:W-:-:S04]  /*07e0*/  LOP3.LUT R0, R0, 0x80000000, RZ, 0xc0, !PT ;  /* 0x8000000000007812 */ /* 0x000fc800078ec0ff */
[----:B------:R-:W-:Y:S01]  /*07f0*/  LOP3.LUT R0, R0, 0x7f800000, RZ, 0xfc, !PT ;  /* 0x7f80000000007812 */ /* 0x000fe200078efcff */
[----:B------:R-:W-:Y:S06]  /*0800*/  BRA `(.L_x_41) ;  /* 0x0000000000047947 */ /* 0x000fec0003800000 */
.L_x_39:
[----:B------:R-:W-:-:S07]  /*0810*/  IMAD R0, R6, 0x800000, R0 ;  /* 0x0080000006007824 */ /* 0x000fce00078e0200 */
.L_x_41:
[----:B------:R-:W-:Y:S05]  /*0820*/  BSYNC.RECONVERGENT B2 ;  /* 0x0000000000027941 */ /* 0x000fea0003800200 */
.L_x_38:
[----:B------:R-:W-:Y:S05]  /*0830*/  BRA `(.L_x_42) ;  /* 0x0000000000207947 */ /* 0x000fea0003800000 */
.L_x_37:
[----:B------:R-:W-:-:S04]  /*0840*/  LOP3.LUT R0, R8, 0x80000000, R7, 0x48, !PT ;  /* 0x8000000008007812 */ /* 0x000fc800078e4807 */
[----:B------:R-:W-:Y:S01]  /*0850*/  LOP3.LUT R0, R0, 0x7f800000, RZ, 0xfc, !PT ;  /* 0x7f80000000007812 */ /* 0x000fe200078efcff */
[----:B------:R-:W-:Y:S06]  /*0860*/  BRA `(.L_x_42) ;  /* 0x0000000000147947 */ /* 0x000fec0003800000 */
.L_x_36:
[----:B------:R-:W-:Y:S01]  /*0870*/  LOP3.LUT R0, R8, 0x80000000, R7, 0x48, !PT ;  /* 0x8000000008007812 */ /* 0x000fe200078e4807 */
[----:B------:R-:W-:Y:S06]  /*0880*/  BRA `(.L_x_42) ;  /* 0x00000000000c7947 */ /* 0x000fec0003800000 */
.L_x_35:
[----:B------:R-:W0:Y:S01]  /*0890*/  MUFU.RSQ R0, -QNAN ;  /* 0xffc0000000007908 */ /* 0x000e220000001400 */
[----:B------:R-:W-:Y:S05]  /*08a0*/  BRA `(.L_x_42) ;  /* 0x0000000000047947 */ /* 0x000fea0003800000 */
.L_x_34:
[----:B------:R-:W-:-:S07]  /*08b0*/  FADD.FTZ R0, R0, R3 ;  /* 0x0000000300007221 */ /* 0x000fce0000010000 */
.L_x_42:
[----:B------:R-:W-:Y:S05]  /*08c0*/  BSYNC.RECONVERGENT B1 ;  /* 0x0000000000017941 */ /* 0x000fea0003800200 */
.L_x_32:
[----:B------:R-:W-:-:S04]  /*08d0*/  IMAD.MOV.U32 R5, RZ, RZ, 0x0 ;  /* 0x00000000ff057424 */ /* 0x000fc800078e00ff */
[----:B0-----:R-:W-:Y:S05]  /*08e0*/  RET.REL.NODEC R4 `(_Z23softmax_backward_kernelPfS_S_S_fi) ;  /* 0xfffffff404c47950 */ /* 0x001fea0003c3ffff */
.L_x_43:
        /* <DEDUP_REMOVED lines=9> */
.L_x_100:


//--------------------- .text._Z26softmax_dot_product_kernelPfS_S_i --------------------------
	.section	.text._Z26softmax_dot_product_kernelPfS_S_i,"ax",@progbits
	.align	128
        .global         _Z26softmax_dot_product_kernelPfS_S_i
        .type           _Z26softmax_dot_product_kernelPfS_S_i,@function
        .size           _Z26softmax_dot_product_kernelPfS_S_i,(.L_x_112 - _Z26softmax_dot_product_kernelPfS_S_i)
        .other          _Z26softmax_dot_product_kernelPfS_S_i,@"STO_CUDA_ENTRY STV_DEFAULT"
_Z26softmax_dot_product_kernelPfS_S_i:
.text._Z26softmax_dot_product_kernelPfS_S_i:
[----:B------:R-:W-:Y:S01]  /*0000*/  LDC R1, c[0x0][0x37c] ;  /* 0x0000df00ff017b82 */ /* 0x000fe20000000800 */
[----:B------:R-:W0:Y:S07]  /*0010*/  S2R R9, SR_TID.X ;  /* 0x0000000000097919 */ /* 0x000e2e0000002100 */
[----:B------:R-:W0:Y:S01]  /*0020*/  S2UR UR4, SR_CTAID.X ;  /* 0x00000000000479c3 */ /* 0x000e220000002500 */
[----:B------:R-:W1:Y:S01]  /*0030*/  LDCU UR5, c[0x0][0x398] ;  /* 0x00007300ff0577ac */ /* 0x000e620008000800 */
[----:B------:R-:W2:Y:S06]  /*0040*/  LDCU.64 UR6, c[0x0][0x358] ;  /* 0x00006b00ff0677ac */ /* 0x000eac0008000a00 */
[----:B------:R-:W0:Y:S08]  /*0050*/  LDC R0, c[0x0][0x360] ;  /* 0x0000d800ff007b82 */ /* 0x000e300000000800 */
[----:B------:R-:W3:Y:S08]  /*0060*/  LDC.64 R2, c[0x0][0x380] ;  /* 0x0000e000ff027b82 */ /* 0x000ef00000000a00 */
[----:B------:R-:W4:Y:S01]  /*0070*/  LDC.64 R4, c[0x0][0x388] ;  /* 0x0000e200ff047b82 */ /* 0x000f220000000a00 */
[----:B0-----:R-:W-:-:S05]  /*0080*/  IMAD R7, R0, UR4, R9 ;  /* 0x0000000400077c24 */ /* 0x001fca000f8e0209 */
[----:B-1----:R-:W-:-:S13]  /*0090*/  ISETP.GE.AND P1, PT, R7, UR5, PT ;  /* 0x0000000507007c0c */ /* 0x002fda000bf26270 */
[----:B---3--:R-:W-:-:S04]  /*00a0*/  @!P1 IMAD.WIDE R2, R7, 0x4, R2 ;  /* 0x0000000407029825 */ /* 0x008fc800078e0202 */
[----:B----4-:R-:W-:Y:S02]  /*00b0*/  @!P1 IMAD.WIDE R4, R7, 0x4, R4 ;  /* 0x0000000407049825 */ /* 0x010fe400078e0204 */
[----:B--2---:R-:W2:Y:S04]  /*00c0*/  @!P1 LDG.E R2, desc[UR6][R2.64] ;  /* 0x0000000602029981 */ /* 0x004ea8000c1e1900 */
[----:B------:R-:W2:Y:S01]  /*00d0*/  @!P1 LDG.E R5, desc[UR6][R4.64] ;  /* 0x0000000604059981 */ /* 0x000ea2000c1e1900 */
[----:B------:R-:W0:Y:S01]  /*00e0*/  S2UR UR5, SR_CgaCtaId ;  /* 0x00000000000579c3 */ /* 0x000e220000008800 */
[----:B------:R-:W-:Y:S01]  /*00f0*/  UMOV UR4, 0x400 ;  /* 0x0000040000047882 */ /* 0x000fe20000000000 */
[----:B------:R-:W-:Y:S01]  /*0100*/  ISETP.GE.U32.AND P0, PT, R0, 0x2, PT ;  /* 0x000000020000780c */ /* 0x000fe20003f06070 */
[----:B------:R-:W-:Y:S01]  /*0110*/  IMAD.MOV.U32 R6, RZ, RZ, RZ ;  /* 0x000000ffff067224 */ /* 0x000fe200078e00ff */
[----:B0-----:R-:W-:-:S06]  /*0120*/  ULEA UR4, UR5, UR4, 0x18 ;  /* 0x0000000405047291 */ /* 0x001fcc000f8ec0ff */
[C---:B------:R-:W-:Y:S01]  /*0130*/  LEA R7, R9.reuse, UR4, 0x2 ;  /* 0x0000000409077c11 */ /* 0x040fe2000f8e10ff */
[----:B--2---:R-:W-:Y:S01]  /*0140*/  @!P1 FMUL R6, R2, R5 ;  /* 0x0000000502069220 */ /* 0x004fe20000400000 */
[----:B------:R-:W-:-:S04]  /*0150*/  ISETP.NE.AND P1, PT, R9, RZ, PT ;  /* 0x000000ff0900720c */ /* 0x000fc80003f25270 */
[----:B------:R0:W-:Y:S01]  /*0160*/  STS [R7], R6 ;  /* 0x0000000607007388 */ /* 0x0001e20000000800 */
[----:B------:R-:W-:Y:S06]  /*0170*/  BAR.SYNC.DEFER_BLOCKING 0x0 ;  /* 0x0000000000007b1d */ /* 0x000fec0000010000 */
[----:B------:R-:W-:Y:S05]  /*0180*/  @!P0 BRA `(.L_x_44) ;  /* 0x00000000002c8947 */ /* 0x000fea0003800000 */
.L_x_45:
[----:B0-----:R-:W-:-:S04]  /*0190*/  SHF.R.U32.HI R6, RZ, 0x1, R0 ;  /* 0x00000001ff067819 */ /* 0x001fc80000011600 */
[----:B------:R-:W-:-:S13]  /*01a0*/  ISETP.GE.U32.AND P0, PT, R9, R6, PT ;  /* 0x000000060900720c */ /* 0x000fda0003f06070 */
[----:B------:R-:W-:Y:S01]  /*01b0*/  @!P0 LEA R2, R6, R7, 0x2 ;  /* 0x0000000706028211 */ /* 0x000fe200078e10ff */
        /* <DEDUP_REMOVED lines=8> */
.L_x_44:
[----:B------:R-:W-:Y:S05]  /*0240*/  @P1 EXIT ;  /* 0x000000000000194d */ /* 0x000fea0003800000 */
[----:B------:R-:W1:Y:S01]  /*0250*/  S2UR UR5, SR_CgaCtaId ;  /* 0x00000000000579c3 */ /* 0x000e620000008800 */
[----:B------:R-:W-:-:S07]  /*0260*/  UMOV UR4, 0x400 ;  /* 0x0000040000047882 */ /* 0x000fce0000000000 */
[----:B------:R-:W2:Y:S01]  /*0270*/  LDC.64 R2, c[0x0][0x390] ;  /* 0x0000e400ff027b82 */ /* 0x000ea20000000a00 */
[----:B-1----:R-:W-:-:S09]  /*0280*/  ULEA UR4, UR5, UR4, 0x18 ;  /* 0x0000000405047291 */ /* 0x002fd2000f8ec0ff */
[----:B------:R-:W2:Y:S04]  /*0290*/  LDS R5, [UR4] ;  /* 0x00000004ff057984 */ /* 0x000ea80008000800 */
[----:B--2---:R-:W-:Y:S01]  /*02a0*/  REDG.E.ADD.F32.FTZ.RN.STRONG.GPU desc[UR6][R2.64], R5 ;  /* 0x00000005020079a6 */ /* 0x004fe2000c12f306 */
[----:B------:R-:W-:Y:S05]  /*02b0*/  EXIT ;  /* 0x000000000000794d */ /* 0x000fea0003800000 */
.L_x_46:
        /* <DEDUP_REMOVED lines=12> */
.L_x_112:


//--------------------- .text._Z24softmax_normalize_kernelPfS_i --------------------------
	.section	.text._Z24softmax_normalize_kernelPfS_i,"ax",@progbits
	.align	128
        .global         _Z24softmax_normalize_kernelPfS_i
        .type           _Z24softmax_normalize_kernelPfS_i,@function
        .size           _Z24softmax_normalize_kernelPfS_i,(.L_x_101 - _Z24softmax_normalize_kernelPfS_i)
        .other          _Z24softmax_normalize_kernelPfS_i,@"STO_CUDA_ENTRY STV_DEFAULT"
_Z24softmax_normalize_kernelPfS_i:
.text._Z24softmax_normalize_kernelPfS_i:
        /* <DEDUP_REMOVED lines=9> */
[----:B------:R-:W0:Y:S07]  /*0090*/  LDCU.64 UR4, c[0x0][0x358] ;  /* 0x00006b00ff0477ac */ /* 0x000e2e0008000a00 */
[----:B------:R-:W1:Y:S01]  /*00a0*/  LDC.64 R4, c[0x0][0x380] ;  /* 0x0000e000ff047b82 */ /* 0x000e620000000a00 */
[----:B0-----:R-:W2:Y:S01]  /*00b0*/  LDG.E R3, desc[UR4][R2.64] ;  /* 0x0000000402037981 */ /* 0x001ea2000c1e1900 */
[----:B-1----:R-:W-:-:S05]  /*00c0*/  IMAD.WIDE R4, R7, 0x4, R4 ;  /* 0x0000000407047825 */ /* 0x002fca00078e0204 */
[----:B------:R-:W3:Y:S01]  /*00d0*/  LDG.E R0, desc[UR4][R4.64] ;  /* 0x0000000404007981 */ /* 0x000ee2000c1e1900 */
[----:B------:R-:W-:Y:S01]  /*00e0*/  BSSY.RECONVERGENT B0, `(.L_x_47) ;  /* 0x000000c000007945 */ /* 0x000fe20003800200 */
[----:B--2---:R-:W0:Y:S08]  /*00f0*/  MUFU.RCP R6, R3 ;  /* 0x0000000300067308 */ /* 0x004e300000001000 */
[----:B---3--:R-:W1:Y:S01]  /*0100*/  FCHK P0, R0, R3 ;  /* 0x0000000300007302 */ /* 0x008e620000000000 */
[----:B0-----:R-:W-:-:S04]  /*0110*/  FFMA R7, -R3, R6, 1 ;  /* 0x3f80000003077423 */ /* 0x001fc80000000106 */
[----:B------:R-:W-:-:S04]  /*0120*/  FFMA R7, R6, R7, R6 ;  /* 0x0000000706077223 */ /* 0x000fc80000000006 */
[----:B------:R-:W-:-:S04]  /*0130*/  FFMA R6, R0, R7, RZ ;  /* 0x0000000700067223 */ /* 0x000fc800000000ff */
[----:B------:R-:W-:-:S04]  /*0140*/  FFMA R8, -R3, R6, R0 ;  /* 0x0000000603087223 */ /* 0x000fc80000000100 */
[----:B------:R-:W-:Y:S01]  /*0150*/  FFMA R7, R7, R8, R6 ;  /* 0x0000000807077223 */ /* 0x000fe20000000006 */
[----:B-1----:R-:W-:Y:S06]  /*0160*/  @!P0 BRA `(.L_x_48) ;  /* 0x00000000000c8947 */ /* 0x002fec0003800000 */
[----:B------:R-:W-:-:S07]  /*0170*/  MOV R2, 0x190 ;  /* 0x0000019000027802 */ /* 0x000fce0000000f00 */
[----:B------:R-:W-:Y:S05]  /*0180*/  CALL.REL.NOINC `($__internal_3_$__cuda_sm3x_div_rn_noftz_f32_slowpath) ;  /* 0x0000000000107944 */ /* 0x000fea0003c00000 */
[----:B------:R-:W-:-:S07]  /*0190*/  IMAD.MOV.U32 R7, RZ, RZ, R0 ;  /* 0x000000ffff077224 */ /* 0x000fce00078e0000 */
.L_x_48:
[----:B------:R-:W-:Y:S05]  /*01a0*/  BSYNC.RECONVERGENT B0 ;  /* 0x0000000000007941 */ /* 0x000fea0003800200 */
.L_x_47:
[----:B------:R-:W-:Y:S01]  /*01b0*/  STG.E desc[UR4][R4.64], R7 ;  /* 0x0000000704007986 */ /* 0x000fe2000c101904 */
[----:B------:R-:W-:Y:S05]  /*01c0*/  EXIT ;  /* 0x000000000000794d */ /* 0x000fea0003800000 */
        .weak           $__internal_3_$__cuda_sm3x_div_rn_noftz_f32_slowpath
        .type           $__internal_3_$__cuda_sm3x_div_rn_noftz_f32_slowpath,@function
        .size           $__internal_3_$__cuda_sm3x_div_rn_noftz_f32_slowpath,(.L_x_101 - $__internal_3_$__cuda_sm3x_div_rn_noftz_f32_slowpath)
$__internal_3_$__cuda_sm3x_div_rn_noftz_f32_slowpath:
[--C-:B------:R-:W-:Y:S01]  /*01d0*/  SHF.R.U32.HI R7, RZ, 0x17, R3.reuse ;  /* 0x00000017ff077819 */ /* 0x100fe20000011603 */
[----:B------:R-:W-:Y:S01]  /*01e0*/  BSSY.RECONVERGENT B1, `(.L_x_49) ;  /* 0x0000064000017945 */ /* 0x000fe20003800200 */
[--C-:B------:R-:W-:Y:S01]  /*01f0*/  SHF.R.U32.HI R6, RZ, 0x17, R0.reuse ;  /* 0x00000017ff067819 */ /* 0x100fe20000011600 */
[----:B------:R-:W-:Y:S01]  /*0200*/  IMAD.MOV.U32 R8, RZ, RZ, R0 ;  /* 0x000000ffff087224 */ /* 0x000fe200078e0000 */
[----:B------:R-:W-:Y:S01]  /*0210*/  LOP3.LUT R7, R7, 0xff, RZ, 0xc0, !PT ;  /* 0x000000ff07077812 */ /* 0x000fe200078ec0ff */
[----:B------:R-:W-:Y:S01]  /*0220*/  IMAD.MOV.U32 R9, RZ, RZ, R3 ;  /* 0x000000ffff097224 */ /* 0x000fe200078e0003 */
[----:B------:R-:W-:-:S03]  /*0230*/  LOP3.LUT R6, R6, 0xff, RZ, 0xc0, !PT ;  /* 0x000000ff06067812 */ /* 0x000fc600078ec0ff */
[----:B------:R-:W-:Y:S02]  /*0240*/  VIADD R12, R7, 0xffffffff ;  /* 0xffffffff070c7836 */ /* 0x000fe40000000000 */
[----:B------:R-:W-:-:S03]  /*0250*/  VIADD R11, R6, 0xffffffff ;  /* 0xffffffff060b7836 */ /* 0x000fc60000000000 */
        /* <DEDUP_REMOVED lines=27> */
.L_x_50:
        /* <DEDUP_REMOVED lines=51> */
.L_x_57:
[----:B------:R-:W-:-:S04]  /*0740*/  LOP3.LUT R0, R0, 0x80000000, RZ, 0xc0, !PT ;  /* 0x8000000000007812 */ /* 0x000fc800078ec0ff */
[----:B------:R-:W-:Y:S01]  /*0750*/  LOP3.LUT R0, R0, 0x7f800000, RZ, 0xfc, !PT ;  /* 0x7f80000000007812 */ /* 0x000fe200078efcff */
[----:B------:R-:W-:Y:S06]  /*0760*/  BRA `(.L_x_58) ;  /* 0x0000000000047947 */ /* 0x000fec0003800000 */
.L_x_56:
[----:B------:R-:W-:-:S07]  /*0770*/  IMAD R0, R7, 0x800000, R0 ;  /* 0x0080000007007824 */ /* 0x000fce00078e0200 */
.L_x_58:
[----:B------:R-:W-:Y:S05]  /*0780*/  BSYNC.RECONVERGENT B2 ;  /* 0x0000000000027941 */ /* 0x000fea0003800200 */
.L_x_55:
[----:B------:R-:W-:Y:S05]  /*0790*/  BRA `(.L_x_59) ;  /* 0x0000000000207947 */ /* 0x000fea0003800000 */
.L_x_54:
[----:B------:R-:W-:-:S04]  /*07a0*/  LOP3.LUT R0, R9, 0x80000000, R8, 0x48, !PT ;  /* 0x8000000009007812 */ /* 0x000fc800078e4808 */
[----:B------:R-:W-:Y:S01]  /*07b0*/  LOP3.LUT R0, R0, 0x7f800000, RZ, 0xfc, !PT ;  /* 0x7f80000000007812 */ /* 0x000fe200078efcff */
[----:B------:R-:W-:Y:S06]  /*07c0*/  BRA `(.L_x_59) ;  /* 0x0000000000147947 */ /* 0x000fec0003800000 */
.L_x_53:
[----:B------:R-:W-:Y:S01]  /*07d0*/  LOP3.LUT R0, R9, 0x80000000, R8, 0x48, !PT ;  /* 0x8000000009007812 */ /* 0x000fe200078e4808 */
[----:B------:R-:W-:Y:S06]  /*07e0*/  BRA `(.L_x_59) ;  /* 0x00000000000c7947 */ /* 0x000fec0003800000 */
.L_x_52:
[----:B------:R-:W0:Y:S01]  /*07f0*/  MUFU.RSQ R0, -QNAN ;  /* 0xffc0000000007908 */ /* 0x000e220000001400 */
[----:B------:R-:W-:Y:S05]  /*0800*/  BRA `(.L_x_59) ;  /* 0x0000000000047947 */ /* 0x000fea0003800000 */
.L_x_51:
[----:B------:R-:W-:-:S07]  /*0810*/  FADD.FTZ R0, R0, R3 ;  /* 0x0000000300007221 */ /* 0x000fce0000010000 */
.L_x_59:
[----:B------:R-:W-:Y:S05]  /*0820*/  BSYNC.RECONVERGENT B1 ;  /* 0x0000000000017941 */ /* 0x000fea0003800200 */
.L_x_49:
[----:B------:R-:W-:-:S04]  /*0830*/  IMAD.MOV.U32 R3, RZ, RZ, 0x0 ;  /* 0x00000000ff037424 */ /* 0x000fc800078e00ff */
[----:B0-----:R-:W-:Y:S05]  /*0840*/  RET.REL.NODEC R2 `(_Z24softmax_normalize_kernelPfS_i) ;  /* 0xfffffff402ec7950 */ /* 0x001fea0003c3ffff */
.L_x_60:
        /* <DEDUP_REMOVED lines=11> */
.L_x_101:


//--------------------- .text._Z22softmax_exp_sum_kernelPfS_fS_i --------------------------
	.section	.text._Z22softmax_exp_sum_kernelPfS_fS_i,"ax",@progbits
	.align	128
        .global         _Z22softmax_exp_sum_kernelPfS_fS_i
        .type           _Z22softmax_exp_sum_kernelPfS_fS_i,@function
        .size           _Z22softmax_exp_sum_kernelPfS_fS_i,(.L_x_102 - _Z22softmax_exp_sum_kernelPfS_fS_i)
        .other          _Z22softmax_exp_sum_kernelPfS_fS_i,@"STO_CUDA_ENTRY STV_DEFAULT"
_Z22softmax_exp_sum_kernelPfS_fS_i:
.text._Z22softmax_exp_sum_kernelPfS_fS_i:
[----:B------:R-:W-:Y:S01]  /*0000*/  LDC R1, c[0x0][0x37c] ;  /* 0x0000df00ff017b82 */ /* 0x000fe20000000800 */
[----:B------:R-:W0:Y:S07]  /*0010*/  S2R R2, SR_TID.X ;  /* 0x0000000000027919 */ /* 0x000e2e0000002100 */
[----:B------:R-:W0:Y:S01]  /*0020*/  S2UR UR4, SR_CTAID.X ;  /* 0x00000000000479c3 */ /* 0x000e220000002500 */
[----:B------:R-:W1:Y:S01]  /*0030*/  LDCU UR5, c[0x0][0x3a0] ;  /* 0x00007400ff0577ac */ /* 0x000e620008000800 */
[----:B------:R-:W-:Y:S01]  /*0040*/  BSSY.RECONVERGENT B0, `(.L_x_61) ;  /* 0x0000026000007945 */ /* 0x000fe20003800200 */
[----:B------:R-:W-:Y:S01]  /*0050*/  IMAD.MOV.U32 R9, RZ, RZ, RZ ;  /* 0x000000ffff097224 */ /* 0x000fe200078e00ff */
[----:B------:R-:W2:Y:S04]  /*0060*/  LDCU.64 UR6, c[0x0][0x358] ;  /* 0x00006b00ff0677ac */ /* 0x000ea80008000a00 */
[----:B------:R-:W0:Y:S02]  /*0070*/  LDC R7, c[0x0][0x360] ;  /* 0x0000d800ff077b82 */ /* 0x000e240000000800 */
[----:B0-----:R-:W-:-:S05]  /*0080*/  IMAD R3, R7, UR4, R2 ;  /* 0x0000000407037c24 */ /* 0x001fca000f8e0202 */
[----:B-1----:R-:W-:-:S13]  /*0090*/  ISETP.GE.AND P0, PT, R3, UR5, PT ;  /* 0x0000000503007c0c */ /* 0x002fda000bf06270 */
[----:B--2---:R-:W-:Y:S05]  /*00a0*/  @P0 BRA `(.L_x_62) ;  /* 0x00000000007c0947 */ /* 0x004fea0003800000 */
[----:B------:R-:W0:Y:S08]  /*00b0*/  LDC.64 R4, c[0x0][0x380] ;  /* 0x0000e000ff047b82 */ /* 0x000e300000000a00 */
[----:B------:R-:W1:Y:S08]  /*00c0*/  LDC.64 R8, c[0x0][0x388] ;  /* 0x0000e200ff087b82 */ /* 0x000e700000000a00 */
[----:B------:R-:W2:Y:S01]  /*00d0*/  LDC R13, c[0x0][0x390] ;  /* 0x0000e400ff0d7b82 */ /* 0x000ea20000000800 */
[----:B0-----:R-:W-:-:S05]  /*00e0*/  IMAD.WIDE R4, R3, 0x4, R4 ;  /* 0x0000000403047825 */ /* 0x001fca00078e0204 */
[----:B------:R-:W3:Y:S04]  /*00f0*/  LDG.E R3, desc[UR6][R4.64] ;  /* 0x0000000604037981 */ /* 0x000ee8000c1e1900 */
[----:B-1----:R-:W3:Y:S01]  /*0100*/  LDG.E R0, desc[UR6][R8.64] ;  /* 0x0000000608007981 */ /* 0x002ee2000c1e1900 */
[----:B--2---:R-:W0:Y:S01]  /*0110*/  MUFU.RCP R6, R13 ;  /* 0x0000000d00067308 */ /* 0x004e220000001000 */
[----:B------:R-:W-:Y:S01]  /*0120*/  BSSY.RECONVERGENT B1, `(.L_x_63) ;  /* 0x000000c000017945 */ /* 0x000fe20003800200 */
[----:B0-----:R-:W-:-:S04]  /*0130*/  FFMA R11, R6, -R13, 1 ;  /* 0x3f800000060b7423 */ /* 0x001fc8000000080d */
[----:B------:R-:W-:Y:S01]  /*0140*/  FFMA R11, R6, R11, R6 ;  /* 0x0000000b060b7223 */ /* 0x000fe20000000006 */
[----:B---3--:R-:W-:-:S04]  /*0150*/  FADD R0, -R0, R3 ;  /* 0x0000000300007221 */ /* 0x008fc80000000100 */
[----:B------:R-:W0:Y:S01]  /*0160*/  FCHK P0, R0, R13 ;  /* 0x0000000d00007302 */ /* 0x000e220000000000 */
[----:B------:R-:W-:-:S04]  /*0170*/  FFMA R3, R0, R11, RZ ;  /* 0x0000000b00037223 */ /* 0x000fc800000000ff */
[----:B------:R-:W-:-:S04]  /*0180*/  FFMA R6, R3, -R13, R0 ;  /* 0x8000000d03067223 */ /* 0x000fc80000000000 */
[----:B------:R-:W-:Y:S01]  /*0190*/  FFMA R3, R11, R6, R3 ;  /* 0x000000060b037223 */ /* 0x000fe20000000003 */
[----:B0-----:R-:W-:Y:S06]  /*01a0*/  @!P0 BRA `(.L_x_64) ;  /* 0x00000000000c8947 */ /* 0x001fec0003800000 */
[----:B------:R-:W-:-:S07]  /*01b0*/  MOV R6, 0x1d0 ;  /* 0x000001d000067802 */ /* 0x000fce0000000f00 */
[----:B------:R-:W-:Y:S05]  /*01c0*/  CALL.REL.NOINC `($__internal_4_$__cuda_sm3x_div_rn_noftz_f32_slowpath) ;  /* 0x0000000000a87944 */ /* 0x000fea0003c00000 */
[----:B------:R-:W-:-:S07]  /*01d0*/  IMAD.MOV.U32 R3, RZ, RZ, R0 ;  /* 0x000000ffff037224 */ /* 0x000fce00078e0000 */
.L_x_64:
[----:B------:R-:W-:Y:S05]  /*01e0*/  BSYNC.RECONVERGENT B1 ;  /* 0x0000000000017941 */ /* 0x000fea0003800200 */
.L_x_63:
[----:B------:R-:W-:Y:S02]  /*01f0*/  IMAD.MOV.U32 R0, RZ, RZ, 0x3bbb989d ;  /* 0x3bbb989dff007424 */ /* 0x000fe400078e00ff */
[----:B------:R-:W-:Y:S02]  /*0200*/  IMAD.MOV.U32 R9, RZ, RZ, 0x437c0000 ;  /* 0x437c0000ff097424 */ /* 0x000fe400078e00ff */
[----:B------:R-:W-:-:S04]  /*0210*/  FFMA.SAT R0, R3, R0, 0.5 ;  /* 0x3f00000003007423 */ /* 0x000fc80000002000 */
[----:B------:R-:W-:-:S04]  /*0220*/  FFMA.RM R0, R0, R9, 12582913 ;  /* 0x4b40000100007423 */ /* 0x000fc80000004009 */
[C---:B------:R-:W-:Y:S01]  /*0230*/  FADD R6, R0.reuse, -12583039 ;  /* 0xcb40007f00067421 */ /* 0x040fe20000000000 */
[----:B------:R-:W-:-:S03]  /*0240*/  IMAD.SHL.U32 R0, R0, 0x800000, RZ ;  /* 0x0080000000007824 */ /* 0x000fc600078e00ff */
[----:B------:R-:W-:-:S04]  /*0250*/  FFMA R6, R3, 1.4426950216293334961, -R6 ;  /* 0x3fb8aa3b03067823 */ /* 0x000fc80000000806 */
[----:B------:R-:W-:-:S04]  /*0260*/  FFMA R6, R3, 1.925963033500011079e-08, R6 ;  /* 0x32a5706003067823 */ /* 0x000fc80000000006 */
[----:B------:R-:W0:Y:S02]  /*0270*/  MUFU.EX2 R9, R6 ;  /* 0x0000000600097308 */ /* 0x000e240000000800 */
[----:B0-----:R-:W-:-:S05]  /*0280*/  FMUL R9, R0, R9 ;  /* 0x0000000900097220 */ /* 0x001fca0000400000 */
[----:B------:R0:W-:Y:S02]  /*0290*/  STG.E desc[UR6][R4.64], R9 ;  /* 0x0000000904007986 */ /* 0x0001e4000c101906 */
.L_x_62:
[----:B------:R-:W-:Y:S05]  /*02a0*/  BSYNC.RECONVERGENT B0 ;  /* 0x0000000000007941 */ /* 0x000fea0003800200 */
.L_x_61:
[----:B------:R-:W1:Y:S01]  /*02b0*/  S2UR UR5, SR_CgaCtaId ;  /* 0x00000000000579c3 */ /* 0x000e620000008800 */
[----:B------:R-:W-:Y:S01]  /*02c0*/  UMOV UR4, 0x400 ;  /* 0x0000040000047882 */ /* 0x000fe20000000000 */
[----:B------:R-:W-:Y:S02]  /*02d0*/  ISETP.GE.U32.AND P1, PT, R7, 0x2, PT ;  /* 0x000000020700780c */ /* 0x000fe40003f26070 */
[----:B------:R-:W-:Y:S01]  /*02e0*/  ISETP.NE.AND P0, PT, R2, RZ, PT ;  /* 0x000000ff0200720c */ /* 0x000fe20003f05270 */
[----:B-1----:R-:W-:-:S06]  /*02f0*/  ULEA UR4, UR5, UR4, 0x18 ;  /* 0x0000000405047291 */ /* 0x002fcc000f8ec0ff */
[----:B------:R-:W-:-:S05]  /*0300*/  LEA R0, R2, UR4, 0x2 ;  /* 0x0000000402007c11 */ /* 0x000fca000f8e10ff */
[----:B------:R1:W-:Y:S01]  /*0310*/  STS [R0], R9 ;  /* 0x0000000900007388 */ /* 0x0003e20000000800 */
[----:B------:R-:W-:Y:S06]  /*0320*/  BAR.SYNC.DEFER_BLOCKING 0x0 ;  /* 0x0000000000007b1d */ /* 0x000fec0000010000 */
[----:B------:R-:W-:Y:S05]  /*0330*/  @!P1 BRA `(.L_x_65) ;  /* 0x00000000002c9947 */ /* 0x000fea0003800000 */
.L_x_66:
[----:B01----:R-:W-:-:S04]  /*0340*/  SHF.R.U32.HI R9, RZ, 0x1, R7 ;  /* 0x00000001ff097819 */ /* 0x003fc80000011607 */
        /* <DEDUP_REMOVED lines=9> */
[----:B--2---:R-:W-:Y:S05]  /*03e0*/  @P1 BRA `(.L_x_66) ;  /* 0xfffffffc00d41947 */ /* 0x004fea000383ffff */
.L_x_65:
[----:B------:R-:W-:Y:S05]  /*03f0*/  @P0 EXIT ;  /* 0x000000000000094d */ /* 0x000fea0003800000 */
[----:B------:R-:W2:Y:S01]  /*0400*/  S2UR UR5, SR_CgaCtaId ;  /* 0x00000000000579c3 */ /* 0x000ea20000008800 */
[----:B------:R-:W-:-:S07]  /*0410*/  UMOV UR4, 0x400 ;  /* 0x0000040000047882 */ /* 0x000fce0000000000 */
[----:B------:R-:W3:Y:S01]  /*0420*/  LDC.64 R2, c[0x0][0x398] ;  /* 0x0000e600ff027b82 */ /* 0x000ee20000000a00 */
[----:B--2---:R-:W-:-:S09]  /*0430*/  ULEA UR4, UR5, UR4, 0x18 ;  /* 0x0000000405047291 */ /* 0x004fd2000f8ec0ff */
[----:B0-----:R-:W3:Y:S04]  /*0440*/  LDS R5, [UR4] ;  /* 0x00000004ff057984 */ /* 0x001ee80008000800 */
[----:B---3--:R-:W-:Y:S01]  /*0450*/  REDG.E.ADD.F32.FTZ.RN.STRONG.GPU desc[UR6][R2.64], R5 ;  /* 0x00000005020079a6 */ /* 0x008fe2000c12f306 */
[----:B------:R-:W-:Y:S05]  /*0460*/  EXIT ;  /* 0x000000000000794d */ /* 0x000fea0003800000 */
        .weak           $__internal_4_$__cuda_sm3x_div_rn_noftz_f32_slowpath
        .type           $__internal_4_$__cuda_sm3x_div_rn_noftz_f32_slowpath,@function
        .size           $__internal_4_$__cuda_sm3x_div_rn_noftz_f32_slowpath,(.L_x_102 - $__internal_4_$__cuda_sm3x_div_rn_noftz_f32_slowpath)
$__internal_4_$__cuda_sm3x_div_rn_noftz_f32_slowpath:
[----:B------:R-:W0:Y:S01]  /*0470*/  LDC R3, c[0x0][0x390] ;  /* 0x0000e400ff037b82 */ /* 0x000e220000000800 */
[--C-:B------:R-:W-:Y:S01]  /*0480*/  SHF.R.U32.HI R8, RZ, 0x17, R0.reuse ;  /* 0x00000017ff087819 */ /* 0x100fe20000011600 */
[----:B------:R-:W1:Y:S01]  /*0490*/  LDCU UR4, c[0x0][0x390] ;  /* 0x00007200ff0477ac */ /* 0x000e620008000800 */
[----:B------:R-:W-:Y:S01]  /*04a0*/  BSSY.RECONVERGENT B2, `(.L_x_67) ;  /* 0x0000064000027945 */ /* 0x000fe20003800200 */
[----:B------:R-:W-:Y:S02]  /*04b0*/  IMAD.MOV.U32 R11, RZ, RZ, R0 ;  /* 0x000000ffff0b7224 */ /* 0x000fe400078e0000 */
[----:B-1----:R-:W-:Y:S01]  /*04c0*/  IMAD.U32 R12, RZ, RZ, UR4 ;  /* 0x00000004ff0c7e24 */ /* 0x002fe2000f8e00ff */
[----:B0-----:R-:W-:-:S04]  /*04d0*/  SHF.R.U32.HI R9, RZ, 0x17, R3 ;  /* 0x00000017ff097819 */ /* 0x001fc80000011603 */
[----:B------:R-:W-:Y:S02]  /*04e0*/  LOP3.LUT R10, R9, 0xff, RZ, 0xc0, !PT ;  /* 0x000000ff090a7812 */ /* 0x000fe400078ec0ff */
        /* <DEDUP_REMOVED lines=30> */
.L_x_68:
[----:B------:R-:W-:Y:S01]  /*06d0*/  LEA R3, R10, 0xc0800000, 0x17 ;  /* 0xc08000000a037811 */ /* 0x000fe200078eb8ff */
[----:B------:R-:W-:Y:S01]  /*06e0*/  VIADD R9, R9, 0xffffff81 ;  /* 0xffffff8109097836 */ /* 0x000fe20000000000 */
[----:B------:R-:W-:Y:S03]  /*06f0*/  BSSY.RECONVERGENT B3, `(.L_x_73) ;  /* 0x0000035000037945 */ /* 0x000fe60003800200 */
[----:B------:R-:W-:Y:S02]  /*0700*/  IMAD.IADD R3, R12, 0x1, -R3 ;  /* 0x000000010c037824 */ /* 0x000fe400078e0a03 */
[C---:B------:R-:W-:Y:S01]  /*0710*/  IMAD R0, R9.reuse, -0x800000, R11 ;  /* 0xff80000009007824 */ /* 0x040fe200078e020b */
[----:B------:R-:W-:Y:S01]  /*0720*/  IADD3 R9, PT, PT, R9, 0x7f, -R10 ;  /* 0x0000007f09097810 */ /* 0x000fe20007ffe80a */
[----:B------:R-:W0:Y:S01]  /*0730*/  MUFU.RCP R12, R3 ;  /* 0x00000003000c7308 */ /* 0x000e220000001000 */
[----:B------:R-:W-:-:S03]  /*0740*/  FADD.FTZ R13, -R3, -RZ ;  /* 0x800000ff030d7221 */ /* 0x000fc60000010100 */
[----:B------:R-:W-:Y:S02]  /*0750*/  IMAD.IADD R9, R9, 0x1, R8 ;  /* 0x0000000109097824 */ /* 0x000fe400078e0208 */
        /* <DEDUP_REMOVED lines=21> */
[C---:B------:R-:W-:Y:S02]  /*08b0*/  VIADD R10, R13.reuse, 0x20 ;  /* 0x000000200d0a7836 */ /* 0x040fe40000000000 */
[CCC-:B------:R-:W-:Y:S01]  /*08c0*/  FFMA.RM R8, R14.reuse, R12.reuse, R11.reuse ;  /* 0x0000000c0e087223 */ /* 0x1c0fe2000000400b */
[----:B------:R-:W-:Y:S02]  /*08d0*/  ISETP.NE.AND P2, PT, R13, RZ, PT ;  /* 0x000000ff0d00720c */ /* 0x000fe40003f45270 */
[----:B------:R-:W-:Y:S01]  /*08e0*/  LOP3.LUT R9, R3, 0x7fffff, RZ, 0xc0, !PT ;  /* 0x007fffff03097812 */ /* 0x000fe200078ec0ff */
[----:B------:R-:W-:Y:S01]  /*08f0*/  FFMA.RP R3, R14, R12, R11 ;  /* 0x0000000c0e037223 */ /* 0x000fe2000000800b */
[----:B------:R-:W-:Y:S01]  /*0900*/  IMAD.MOV R11, RZ, RZ, -R13 ;  /* 0x000000ffff0b7224 */ /* 0x000fe200078e0a0d */
[----:B------:R-:W-:Y:S02]  /*0910*/  ISETP.NE.AND P1, PT, R13, RZ, PT ;  /* 0x000000ff0d00720c */ /* 0x000fe40003f25270 */
        /* <DEDUP_REMOVED lines=14> */
.L_x_75:
[----:B------:R-:W-:-:S04]  /*0a00*/  LOP3.LUT R0, R0, 0x80000000, RZ, 0xc0, !PT ;  /* 0x8000000000007812 */ /* 0x000fc800078ec0ff */
[----:B------:R-:W-:Y:S01]  /*0a10*/  LOP3.LUT R0, R0, 0x7f800000, RZ, 0xfc, !PT ;  /* 0x7f80000000007812 */ /* 0x000fe200078efcff */
[----:B------:R-:W-:Y:S06]  /*0a20*/  BRA `(.L_x_76) ;  /* 0x0000000000047947 */ /* 0x000fec0003800000 */
.L_x_74:
[----:B------:R-:W-:-:S07]  /*0a30*/  IMAD R0, R9, 0x800000, R0 ;  /* 0x0080000009007824 */ /* 0x000fce00078e0200 */
.L_x_76:
[----:B------:R-:W-:Y:S05]  /*0a40*/  BSYNC.RECONVERGENT B3 ;  /* 0x0000000000037941 */ /* 0x000fea0003800200 */
.L_x_73:
[----:B------:R-:W-:Y:S05]  /*0a50*/  BRA `(.L_x_77) ;  /* 0x0000000000207947 */ /* 0x000fea0003800000 */
.L_x_72:
[----:B------:R-:W-:-:S04]  /*0a60*/  LOP3.LUT R0, R12, 0x80000000, R11, 0x48, !PT ;  /* 0x800000000c007812 */ /* 0x000fc800078e480b */
[----:B------:R-:W-:Y:S01]  /*0a70*/  LOP3.LUT R0, R0, 0x7f800000, RZ, 0xfc, !PT ;  /* 0x7f80000000007812 */ /* 0x000fe200078efcff */
[----:B------:R-:W-:Y:S06]  /*0a80*/  BRA `(.L_x_77) ;  /* 0x0000000000147947 */ /* 0x000fec0003800000 */
.L_x_71:
[----:B------:R-:W-:Y:S01]  /*0a90*/  LOP3.LUT R0, R12, 0x80000000, R11, 0x48, !PT ;  /* 0x800000000c007812 */ /* 0x000fe200078e480b */
[----:B------:R-:W-:Y:S06]  /*0aa0*/  BRA `(.L_x_77) ;  /* 0x00000000000c7947 */ /* 0x000fec0003800000 */
.L_x_70:
[----:B------:R-:W0:Y:S01]  /*0ab0*/  MUFU.RSQ R0, -QNAN ;  /* 0xffc0000000007908 */ /* 0x000e220000001400 */
[----:B------:R-:W-:Y:S05]  /*0ac0*/  BRA `(.L_x_77) ;  /* 0x0000000000047947 */ /* 0x000fea0003800000 */
.L_x_69:
[----:B------:R-:W-:-:S07]  /*0ad0*/  FADD.FTZ R0, R0, R3 ;  /* 0x0000000300007221 */ /* 0x000fce0000010000 */
.L_x_77:
[----:B------:R-:W-:Y:S05]  /*0ae0*/  BSYNC.RECONVERGENT B2 ;  /* 0x0000000000027941 */ /* 0x000fea0003800200 */
.L_x_67:
[----:B------:R-:W-:Y:S02]  /*0af0*/  IMAD.MOV.U32 R8, RZ, RZ, R6 ;  /* 0x000000ffff087224 */ /* 0x000fe400078e0006 */
[----:B------:R-:W-:-:S04]  /*0b00*/  IMAD.MOV.U32 R9, RZ, RZ, 0x0 ;  /* 0x00000000ff097424 */ /* 0x000fc800078e00ff */
[----:B0-----:R-:W-:Y:S05]  /*0b10*/  RET.REL.NODEC R8 `(_Z22softmax_exp_sum_kernelPfS_fS_i) ;  /* 0xfffffff408387950 */ /* 0x001fea0003c3ffff */
.L_x_78:
        /* <DEDUP_REMOVED lines=14> */
.L_x_102:


//--------------------- .text._Z15find_max_kernelPfS_i --------------------------
	.section	.text._Z15find_max_kernelPfS_i,"ax",@progbits
	.align	128
        .global         _Z15find_max_kernelPfS_i
        .type           _Z15find_max_kernelPfS_i,@function
        .size           _Z15find_max_kernelPfS_i,(.L_x_115 - _Z15find_max_kernelPfS_i)
        .other          _Z15find_max_kernelPfS_i,@"STO_CUDA_ENTRY STV_DEFAULT"
_Z15find_max_kernelPfS_i:
.text._Z15find_max_kernelPfS_i:
[----:B------:R-:W-:Y:S01]  /*0000*/  LDC R1, c[0x0][0x37c] ;  /* 0x0000df00ff017b82 */ /* 0x000fe20000000800 */
[----:B------:R-:W0:Y:S07]  /*0010*/  S2R R7, SR_TID.X ;  /* 0x0000000000077919 */ /* 0x000e2e0000002100 */
[----:B------:R-:W0:Y:S01]  /*0020*/  S2UR UR4, SR_CTAID.X ;  /* 0x00000000000479c3 */ /* 0x000e220000002500 */
[----:B------:R-:W1:Y:S01]  /*0030*/  LDCU UR5, c[0x0][0x390] ;  /* 0x00007200ff0577ac */ /* 0x000e620008000800 */
[----:B------:R-:W-:Y:S01]  /*0040*/  IMAD.MOV.U32 R4, RZ, RZ, -0x800000 ;  /* 0xff800000ff047424 */ /* 0x000fe200078e00ff */
        /* <DEDUP_REMOVED lines=16> */
.L_x_80:
[----:B0-----:R-:W-:-:S04]  /*0150*/  SHF.R.U32.HI R4, RZ, 0x1, R0 ;  /* 0x00000001ff047819 */ /* 0x001fc80000011600 */
[----:B------:R-:W-:-:S13]  /*0160*/  ISETP.GE.U32.AND P1, PT, R7, R4, PT ;  /* 0x000000040700720c */ /* 0x000fda0003f26070 */
[----:B------:R-:W-:Y:S01]  /*0170*/  @!P1 IMAD R3, R4, 0x4, R5 ;  /* 0x0000000404039824 */ /* 0x000fe200078e0205 */
[----:B------:R-:W-:Y:S05]  /*0180*/  @!P1 LDS R2, [R5] ;  /* 0x0000000005029984 */ /* 0x000fea0000000800 */
[----:B------:R-:W0:Y:S02]  /*0190*/  @!P1 LDS R3, [R3] ;  /* 0x0000000003039984 */ /* 0x000e240000000800 */
[----:B0-----:R-:W-:-:S05]  /*01a0*/  @!P1 FMNMX R2, R2, R3, !PT ;  /* 0x0000000302029209 */ /* 0x001fca0007800000 */
[----:B------:R1:W-:Y:S01]  /*01b0*/  @!P1 STS [R5], R2 ;  /* 0x0000000205009388 */ /* 0x0003e20000000800 */
[----:B------:R-:W-:Y:S01]  /*01c0*/  BAR.SYNC.DEFER_BLOCKING 0x0 ;  /* 0x0000000000007b1d */ /* 0x000fe20000010000 */
[----:B------:R-:W-:Y:S01]  /*01d0*/  ISETP.GT.U32.AND P1, PT, R0, 0x3, PT ;  /* 0x000000030000780c */ /* 0x000fe20003f24070 */
[----:B------:R-:W-:-:S12]  /*01e0*/  IMAD.MOV.U32 R0, RZ, RZ, R4 ;  /* 0x000000ffff007224 */ /* 0x000fd800078e0004 */
[----:B-1----:R-:W-:Y:S05]  /*01f0*/  @P1 BRA `(.L_x_80) ;  /* 0xfffffffc00d41947 */ /* 0x002fea000383ffff */
.L_x_79:
[----:B------:R-:W-:Y:S05]  /*0200*/  @P0 EXIT ;  /* 0x000000000000094d */ /* 0x000fea0003800000 */
[----:B------:R-:W1:Y:S02]  /*0210*/  LDC.64 R2, c[0x0][0x388] ;  /* 0x0000e200ff027b82 */ /* 0x000e640000000a00 */
[----:B-1----:R1:W5:Y:S06]  /*0220*/  LDG.E R6, desc[UR6][R2.64] ;  /* 0x0000000602067981 */ /* 0x00236c000c1e1900 */
[----:B------:R-:W2:Y:S01]  /*0230*/  S2UR UR5, SR_CgaCtaId ;  /* 0x00000000000579c3 */ /* 0x000ea20000008800 */
[----:B------:R-:W-:Y:S02]  /*0240*/  UMOV UR4, 0x400 ;  /* 0x0000040000047882 */ /* 0x000fe40000000000 */
[----:B--2---:R-:W-:-:S09]  /*0250*/  ULEA UR4, UR5, UR4, 0x18 ;  /* 0x0000000405047291 */ /* 0x004fd2000f8ec0ff */
[----:B01----:R-:W0:Y:S03]  /*0260*/  LDS R5, [UR4] ;  /* 0x00000004ff057984 */ /* 0x003e260008000800 */
.L_x_81:
[----:B0----5:R-:W-:Y:S01]  /*0270*/  FMNMX R7, R5, R6, !PT ;  /* 0x0000000605077209 */ /* 0x021fe20007800000 */
[----:B------:R-:W-:Y:S05]  /*0280*/  YIELD ;  /* 0x0000000000007946 */ /* 0x000fea0003800000 */
[----:B------:R-:W2:Y:S02]  /*0290*/  ATOMG.E.CAS.STRONG.GPU PT, R7, [R2], R6, R7 ;  /* 0x00000006020773a9 */ /* 0x000ea400001ee107 */
[----:B--2---:R-:W-:Y:S01]  /*02a0*/  ISETP.NE.AND P0, PT, R6, R7, PT ;  /* 0x000000070600720c */ /* 0x004fe20003f05270 */
[----:B------:R-:W-:-:S12]  /*02b0*/  IMAD.MOV.U32 R6, RZ, RZ, R7 ;  /* 0x000000ffff067224 */ /* 0x000fd800078e0007 */
[----:B------:R-:W-:Y:S05]  /*02c0*/  @P0 BRA `(.L_x_81) ;  /* 0xfffffffc00e80947 */ /* 0x000fea000383ffff */
[----:B------:R-:W-:Y:S05]  /*02d0*/  EXIT ;  /* 0x000000000000794d */ /* 0x000fea0003800000 */
.L_x_82:
        /* <DEDUP_REMOVED lines=10> */
.L_x_115:


//--------------------- .text._Z15backward_linearPfS_S_i --------------------------
	.section	.text._Z15backward_linearPfS_S_i,"ax",@progbits
	.align	128
        .global         _Z15backward_linearPfS_S_i
        .type           _Z15backward_linearPfS_S_i,@function
        .size           _Z15backward_linearPfS_S_i,(.L_x_116 - _Z15backward_linearPfS_S_i)
        .other          _Z15backward_linearPfS_S_i,@"STO_CUDA_ENTRY STV_DEFAULT"
_Z15backward_linearPfS_S_i:
.text._Z15backward_linearPfS_S_i:
        /* <DEDUP_REMOVED lines=11> */
[----:B0-----:R-:W-:-:S06]  /*00b0*/  IMAD.WIDE R2, R7, 0x4, R2 ;  /* 0x0000000407027825 */ /* 0x001fcc00078e0202 */
[----:B-1----:R-:W3:Y:S01]  /*00c0*/  LDG.E R3, desc[UR4][R2.64] ;  /* 0x0000000402037981 */ /* 0x002ee2000c1e1900 */
[----:B--2---:R-:W-:-:S05]  /*00d0*/  IMAD.WIDE R4, R7, 0x4, R4 ;  /* 0x0000000407047825 */ /* 0x004fca00078e0204 */
[----:B---3--:R-:W-:Y:S01]  /*00e0*/  STG.E desc[UR4][R4.64], R3 ;  /* 0x0000000304007986 */ /* 0x008fe2000c101904 */
[----:B------:R-:W-:Y:S05]  /*00f0*/  EXIT ;  /* 0x000000000000794d */ /* 0x000fea0003800000 */
.L_x_83:
        /* <DEDUP_REMOVED lines=16> */
.L_x_116:


//--------------------- .text._Z13backward_reluPfS_S_i --------------------------
	.section	.text._Z13backward_reluPfS_S_i,"ax",@progbits
	.align	128
        .global         _Z13backward_reluPfS_S_i
        .type           _Z13backward_reluPfS_S_i,@function
        .size           _Z13backward_reluPfS_S_i,(.L_x_117 - _Z13backward_reluPfS_S_i)
        .other          _Z13backward_reluPfS_S_i,@"STO_CUDA_ENTRY STV_DEFAULT"
_Z13backward_reluPfS_S_i:
.text._Z13backward_reluPfS_S_i:
        /* <DEDUP_REMOVED lines=15> */
[----:B------:R-:W2:Y:S01]  /*00f0*/  LDG.E R2, desc[UR4][R2.64] ;  /* 0x0000000402027981 */ /* 0x000ea2000c1e1900 */
[----:B---3--:R-:W-:Y:S01]  /*0100*/  IMAD.WIDE R6, R9, 0x4, R6 ;  /* 0x0000000409067825 */ /* 0x008fe200078e0206 */
[----:B----4-:R-:W-:-:S05]  /*0110*/  FSET.BF.GT.AND R11, R4, RZ, PT ;  /* 0x000000ff040b720a */ /* 0x010fca0003804000 */
[----:B--2---:R-:W-:-:S05]  /*0120*/  FMUL R11, R2, R11 ;  /* 0x0000000b020b7220 */ /* 0x004fca0000400000 */
[----:B------:R-:W-:Y:S01]  /*0130*/  STG.E desc[UR4][R6.64], R11 ;  /* 0x0000000b06007986 */ /* 0x000fe2000c101904 */
[----:B------:R-:W-:Y:S05]  /*0140*/  EXIT ;  /* 0x000000000000794d */ /* 0x000fea0003800000 */
.L_x_84:
        /* <DEDUP_REMOVED lines=11> */
.L_x_117:


//--------------------- .text._Z13backward_tanhPfS_S_i --------------------------
	.section	.text._Z13backward_tanhPfS_S_i,"ax",@progbits
	.align	128
        .global         _Z13backward_tanhPfS_S_i
        .type           _Z13backward_tanhPfS_S_i,@function
        .size           _Z13backward_tanhPfS_S_i,(.L_x_118 - _Z13backward_tanhPfS_S_i)
        .other          _Z13backward_tanhPfS_S_i,@"STO_CUDA_ENTRY STV_DEFAULT"
_Z13backward_tanhPfS_S_i:
.text._Z13backward_tanhPfS_S_i:
        /* <DEDUP_REMOVED lines=16> */
[----:B---3--:R-:W-:-:S04]  /*0100*/  IMAD.WIDE R6, R9, 0x4, R6 ;  /* 0x0000000409067825 */ /* 0x008fc800078e0206 */
[----:B----4-:R-:W-:-:S04]  /*0110*/  FFMA R11, -R4, R4, 1 ;  /* 0x3f800000040b7423 */ /* 0x010fc80000000104 */
[----:B--2---:R-:W-:-:S05]  /*0120*/  FMUL R11, R2, R11 ;  /* 0x0000000b020b7220 */ /* 0x004fca0000400000 */
[----:B------:R-:W-:Y:S01]  /*0130*/  STG.E desc[UR4][R6.64], R11 ;  /* 0x0000000b06007986 */ /* 0x000fe2000c101904 */
[----:B------:R-:W-:Y:S05]  /*0140*/  EXIT ;  /* 0x000000000000794d */ /* 0x000fea0003800000 */
.L_x_85:
        /* <DEDUP_REMOVED lines=11> */
.L_x_118:


//--------------------- .text._Z15activation_reluPfi --------------------------
	.section	.text._Z15activation_reluPfi,"ax",@progbits
	.align	128
        .global         _Z15activation_reluPfi
        .type           _Z15activation_reluPfi,@function
        .size           _Z15activation_reluPfi,(.L_x_119 - _Z15activation_reluPfi)
        .other          _Z15activation_reluPfi,@"STO_CUDA_ENTRY STV_DEFAULT"
_Z15activation_reluPfi:
.text._Z15activation_reluPfi:
        /* <DEDUP_REMOVED lines=9> */
[----:B------:R-:W1:Y:S01]  /*0090*/  LDCU.64 UR4, c[0x0][0x358] ;  /* 0x00006b00ff0477ac */ /* 0x000e620008000a00 */
[----:B0-----:R-:W-:-:S05]  /*00a0*/  IMAD.WIDE R2, R5, 0x4, R2 ;  /* 0x0000000405027825 */ /* 0x001fca00078e0202 */
[----:B-1----:R-:W2:Y:S02]  /*00b0*/  LDG.E R0, desc[UR4][R2.64] ;  /* 0x0000000402007981 */ /* 0x002ea4000c1e1900 */
[----:B--2---:R-:W-:-:S05]  /*00c0*/  FMNMX R5, RZ, R0, !PT ;  /* 0x00000000ff057209 */ /* 0x004fca0007800000 */
[----:B------:R-:W-:Y:S01]  /*00d0*/  STG.E desc[UR4][R2.64], R5 ;  /* 0x0000000502007986 */ /* 0x000fe2000c101904 */
[----:B------:R-:W-:Y:S05]  /*00e0*/  EXIT ;  /* 0x000000000000794d */ /* 0x000fea0003800000 */
.L_x_86:
        /* <DEDUP_REMOVED lines=9> */
.L_x_119:


//--------------------- .text._Z15activation_tanhPfi --------------------------
	.section	.text._Z15activation_tanhPfi,"ax",@progbits
	.align	128
        .global         _Z15activation_tanhPfi
        .type           _Z15activation_tanhPfi,@function
        .size           _Z15activation_tanhPfi,(.L_x_120 - _Z15activation_tanhPfi)
        .other          _Z15activation_tanhPfi,@"STO_CUDA_ENTRY STV_DEFAULT"
_Z15activation_tanhPfi:
.text._Z15activation_tanhPfi:
        /* <DEDUP_REMOVED lines=11> */
[----:B-1----:R-:W2:Y:S01]  /*00b0*/  LDG.E R4, desc[UR4][R2.64] ;  /* 0x0000000402047981 */ /* 0x002ea2000c1e1900 */
[----:B------:R-:W-:Y:S01]  /*00c0*/  HFMA2 R8, -RZ, RZ, 1.125, -9232 ;  /* 0x3c80f082ff087431 */ /* 0x000fe200000001ff */
[----:B------:R-:W-:Y:S01]  /*00d0*/  MOV R6, 0x3f800000 ;  /* 0x3f80000000067802 */ /* 0x000fe20000000f00 */
[C---:B--2---:R-:W-:Y:S01]  /*00e0*/  FMUL R0, |R4|.reuse, 2.8853900432586669922 ;  /* 0x4038aa3b04007820 */ /* 0x044fe20000400200 */
[C---:B------:R-:W-:Y:S01]  /*00f0*/  FMUL R9, R4.reuse, R4 ;  /* 0x0000000404097220 */ /* 0x040fe20000400000 */
[C---:B------:R-:W-:Y:S02]  /*0100*/  FSETP.GE.AND P1, PT, |R4|.reuse, 0.60000002384185791016, PT ;  /* 0x3f19999a0400780b */ /* 0x040fe40003f26200 */
[----:B------:R-:W-:Y:S01]  /*0110*/  FSETP.GE.AND P0, PT, |R4|, 9.010913848876953125, PT ;  /* 0x41102cb40400780b */ /* 0x000fe20003f06200 */
[C---:B------:R-:W-:Y:S01]  /*0120*/  FFMA R8, R9.reuse, R8, -0.052303962409496307373 ;  /* 0xbd563cae09087423 */ /* 0x040fe20000000008 */
[----:B------:R-:W0:Y:S03]  /*0130*/  MUFU.EX2 R0, R0 ;  /* 0x0000000000007308 */ /* 0x000e260000000800 */
[----:B------:R-:W-:Y:S01]  /*0140*/  FFMA R8, R9, R8, 0.1331529766321182251 ;  /* 0x3e08594109087423 */ /* 0x000fe20000000008 */
[----:B0-----:R-:W-:-:S03]  /*0150*/  FADD R5, R0, 1 ;  /* 0x3f80000000057421 */ /* 0x001fc60000000000 */
[----:B------:R-:W-:-:S04]  /*0160*/  FFMA R0, R9, R8, -0.33332768082618713379 ;  /* 0xbeaaa9ed09007423 */ /* 0x000fc80000000008 */
[----:B------:R-:W-:Y:S01]  /*0170*/  FFMA R9, R9, R0, RZ ;  /* 0x0000000009097223 */ /* 0x000fe200000000ff */
[----:B------:R-:W0:Y:S02]  /*0180*/  MUFU.RCP R5, R5 ;  /* 0x0000000500057308 */ /* 0x000e240000001000 */
[----:B0-----:R-:W-:-:S05]  /*0190*/  FFMA R6, R5, -2, R6 ;  /* 0xc000000005067823 */ /* 0x001fca0000000006 */
[----:B------:R-:W-:-:S04]  /*01a0*/  FSEL R7, R6, 1, !P0 ;  /* 0x3f80000006077808 */ /* 0x000fc80004000000 */
[--C-:B------:R-:W-:Y:S01]  /*01b0*/  LOP3.LUT R7, R7, 0x80000000, R4.reuse, 0xb8, !PT ;  /* 0x8000000007077812 */ /* 0x100fe200078eb804 */
[----:B------:R-:W-:-:S05]  /*01c0*/  @!P1 FFMA R7, R4, R9, R4 ;  /* 0x0000000904079223 */ /* 0x000fca0000000004 */
[----:B------:R-:W-:Y:S01]  /*01d0*/  STG.E desc[UR4][R2.64], R7 ;  /* 0x0000000702007986 */ /* 0x000fe2000c101904 */
[----:B------:R-:W-:Y:S05]  /*01e0*/  EXIT ;  /* 0x000000000000794d */ /* 0x000fea0003800000 */
.L_x_87:
        /* <DEDUP_REMOVED lines=9> */
.L_x_120:


//--------------------- .text._Z13backward_biasPfS_S_i --------------------------
	.section	.text._Z13backward_biasPfS_S_i,"ax",@progbits
	.align	128
        .global         _Z13backward_biasPfS_S_i
        .type           _Z13backward_biasPfS_S_i,@function
        .size           _Z13backward_biasPfS_S_i,(.L_x_121 - _Z13backward_biasPfS_S_i)
        .other          _Z13backward_biasPfS_S_i,@"STO_CUDA_ENTRY STV_DEFAULT"
_Z13backward_biasPfS_S_i:
.text._Z13backward_biasPfS_S_i:
        /* <DEDUP_REMOVED lines=14> */
[----:B---3--:R-:W-:Y:S01]  /*00e0*/  REDG.E.ADD.F32.FTZ.RN.STRONG.GPU desc[UR4][R2.64], R5 ;  /* 0x00000005020079a6 */ /* 0x008fe2000c12f304 */
[----:B------:R-:W-:Y:S05]  /*00f0*/  EXIT ;  /* 0x000000000000794d */ /* 0x000fea0003800000 */
.L_x_88:
        /* <DEDUP_REMOVED lines=16> */
.L_x_121:


//--------------------- .text._Z10backward_WPfS_S_S_S_ii --------------------------
	.section	.text._Z10backward_WPfS_S_S_S_ii,"ax",@progbits
	.align	128
        .global         _Z10backward_WPfS_S_S_S_ii
        .type           _Z10backward_WPfS_S_S_S_ii,@function
        .size           _Z10backward_WPfS_S_S_S_ii,(.L_x_122 - _Z10backward_WPfS_S_S_S_ii)
        .other          _Z10backward_WPfS_S_S_S_ii,@"STO_CUDA_ENTRY STV_DEFAULT"
_Z10backward_WPfS_S_S_S_ii:
.text._Z10backward_WPfS_S_S_S_ii:
[----:B------:R-:W-:Y:S01]  /*0000*/  LDC R1, c[0x0][0x37c] ;  /* 0x0000df00ff017b82 */ /* 0x000fe20000000800 */
[----:B------:R-:W0:Y:S07]  /*0010*/  S2R R3, SR_TID.Y ;  /* 0x0000000000037919 */ /* 0x000e2e0000002200 */
[----:B------:R-:W1:Y:S01]  /*0020*/  LDC R13, c[0x0][0x360] ;  /* 0x0000d800ff0d7b82 */ /* 0x000e620000000800 */
[----:B------:R-:W2:Y:S01]  /*0030*/  LDCU.64 UR6, c[0x0][0x3a8] ;  /* 0x00007500ff0677ac */ /* 0x000ea20008000a00 */
[----:B------:R-:W1:Y:S06]  /*0040*/  S2R R2, SR_TID.X ;  /* 0x0000000000027919 */ /* 0x000e6c0000002100 */
[----:B------:R-:W0:Y:S08]  /*0050*/  S2UR UR5, SR_CTAID.Y ;  /* 0x00000000000579c3 */ /* 0x000e300000002600 */
[----:B------:R-:W0:Y:S08]  /*0060*/  LDC R0, c[0x0][0x364] ;  /* 0x0000d900ff007b82 */ /* 0x000e300000000800 */
[----:B------:R-:W1:Y:S01]  /*0070*/  S2UR UR4, SR_CTAID.X ;  /* 0x00000000000479c3 */ /* 0x000e620000002500 */
[----:B0-----:R-:W-:-:S05]  /*0080*/  IMAD R0, R0, UR5, R3 ;  /* 0x0000000500007c24 */ /* 0x001fca000f8e0203 */
[----:B--2---:R-:W-:Y:S01]  /*0090*/  ISETP.GE.AND P0, PT, R0, UR6, PT ;  /* 0x0000000600007c0c */ /* 0x004fe2000bf06270 */
[----:B-1----:R-:W-:-:S05]  /*00a0*/  IMAD R13, R13, UR4, R2 ;  /* 0x000000040d0d7c24 */ /* 0x002fca000f8e0202 */
[----:B------:R-:W-:-:S13]  /*00b0*/  ISETP.GE.OR P0, PT, R13, UR7, P0 ;  /* 0x000000070d007c0c */ /* 0x000fda0008706670 */
[----:B------:R-:W-:Y:S05]  /*00c0*/  @P0 EXIT ;  /* 0x000000000000094d */ /* 0x000fea0003800000 */
[----:B------:R-:W0:Y:S01]  /*00d0*/  LDC.64 R2, c[0x0][0x390] ;  /* 0x0000e400ff027b82 */ /* 0x000e220000000a00 */
[----:B------:R-:W1:Y:S01]  /*00e0*/  LDCU.64 UR4, c[0x0][0x358] ;  /* 0x00006b00ff0477ac */ /* 0x000e620008000a00 */
[----:B------:R-:W-:-:S06]  /*00f0*/  IMAD R15, R0, UR7, R13 ;  /* 0x00000007000f7c24 */ /* 0x000fcc000f8e020d */
[----:B------:R-:W2:Y:S08]  /*0100*/  LDC.64 R4, c[0x0][0x388] ;  /* 0x0000e200ff047b82 */ /* 0x000eb00000000a00 */
[----:B------:R-:W3:Y:S01]  /*0110*/  LDC.64 R6, c[0x0][0x380] ;  /* 0x0000e000ff067b82 */ /* 0x000ee20000000a00 */
[----:B0-----:R-:W-:-:S07]  /*0120*/  IMAD.WIDE.U32 R2, R0, 0x4, R2 ;  /* 0x0000000400027825 */ /* 0x001fce00078e0002 */
[----:B------:R-:W0:Y:S01]  /*0130*/  LDC.64 R8, c[0x0][0x398] ;  /* 0x0000e600ff087b82 */ /* 0x000e220000000a00 */
[----:B-1----:R-:W4:Y:S01]  /*0140*/  LDG.E R2, desc[UR4][R2.64] ;  /* 0x0000000402027981 */ /* 0x002f22000c1e1900 */
[----:B--2---:R-:W-:-:S06]  /*0150*/  IMAD.WIDE R4, R13, 0x4, R4 ;  /* 0x000000040d047825 */ /* 0x004fcc00078e0204 */
[----:B------:R-:W1:Y:S01]  /*0160*/  LDC.64 R10, c[0x0][0x3a0] ;  /* 0x0000e800ff0a7b82 */ /* 0x000e620000000a00 */
[----:B------:R-:W4:Y:S01]  /*0170*/  LDG.E R5, desc[UR4][R4.64] ;  /* 0x0000000404057981 */ /* 0x000f22000c1e1900 */
[----:B---3--:R-:W-:-:S06]  /*0180*/  IMAD.WIDE R6, R15, 0x4, R6 ;  /* 0x000000040f067825 */ /* 0x008fcc00078e0206 */
[----:B------:R-:W2:Y:S01]  /*0190*/  LDG.E R7, desc[UR4][R6.64] ;  /* 0x0000000406077981 */ /* 0x000ea2000c1e1900 */
[----:B0-----:R-:W-:-:S04]  /*01a0*/  IMAD.WIDE R8, R15, 0x4, R8 ;  /* 0x000000040f087825 */ /* 0x001fc800078e0208 */
[----:B-1----:R-:W-:-:S04]  /*01b0*/  IMAD.WIDE R10, R13, 0x4, R10 ;  /* 0x000000040d0a7825 */ /* 0x002fc800078e020a */
[----:B----4-:R-:W-:-:S05]  /*01c0*/  FMUL R17, R2, R5 ;  /* 0x0000000502117220 */ /* 0x010fca0000400000 */
[----:B------:R-:W-:Y:S01]  /*01d0*/  REDG.E.ADD.F32.FTZ.RN.STRONG.GPU desc[UR4][R8.64], R17 ;  /* 0x00000011080079a6 */ /* 0x000fe2000c12f304 */
[----:B--2---:R-:W-:-:S05]  /*01e0*/  FMUL R19, R2, R7 ;  /* 0x0000000702137220 */ /* 0x004fca0000400000 */
[----:B------:R-:W-:Y:S01]  /*01f0*/  REDG.E.ADD.F32.FTZ.RN.STRONG.GPU desc[UR4][R10.64], R19 ;  /* 0x000000130a0079a6 */ /* 0x000fe2000c12f304 */
[----:B------:R-:W-:Y:S05]  /*0200*/  EXIT ;  /* 0x000000000000794d */ /* 0x000fea0003800000 */
.L_x_89:
        /* <DEDUP_REMOVED lines=15> */
.L_x_122:


//--------------------- .text._Z13vector_updatePfS_fi --------------------------
	.section	.text._Z13vector_updatePfS_fi,"ax",@progbits
	.align	128
        .global         _Z13vector_updatePfS_fi
        .type           _Z13vector_updatePfS_fi,@function
        .size           _Z13vector_updatePfS_fi,(.L_x_123 - _Z13vector_updatePfS_fi)
        .other          _Z13vector_updatePfS_fi,@"STO_CUDA_ENTRY STV_DEFAULT"
_Z13vector_updatePfS_fi:
.text._Z13vector_updatePfS_fi:
        /* <DEDUP_REMOVED lines=10> */
[----:B------:R-:W2:Y:S06]  /*00a0*/  LDCU UR6, c[0x0][0x390] ;  /* 0x00007200ff0677ac */ /* 0x000eac0008000800 */
[----:B------:R-:W3:Y:S01]  /*00b0*/  LDC.64 R4, c[0x0][0x380] ;  /* 0x0000e000ff047b82 */ /* 0x000ee20000000a00 */
[----:B0-----:R-:W-:-:S06]  /*00c0*/  IMAD.WIDE R2, R7, 0x4, R2 ;  /* 0x0000000407027825 */ /* 0x001fcc00078e0202 */
[----:B-1----:R-:W2:Y:S01]  /*00d0*/  LDG.E R2, desc[UR4][R2.64] ;  /* 0x0000000402027981 */ /* 0x002ea2000c1e1900 */
[----:B---3--:R-:W-:-:S05]  /*00e0*/  IMAD.WIDE R4, R7, 0x4, R4 ;  /* 0x0000000407047825 */ /* 0x008fca00078e0204 */
[----:B------:R-:W2:Y:S02]  /*00f0*/  LDG.E R7, desc[UR4][R4.64] ;  /* 0x0000000404077981 */ /* 0x000ea4000c1e1900 */
[----:B--2---:R-:W-:-:S05]  /*0100*/  FFMA R7, -R2, UR6, R7 ;  /* 0x0000000602077c23 */ /* 0x004fca0008000107 */
[----:B------:R-:W-:Y:S01]  /*0110*/  STG.E desc[UR4][R4.64], R7 ;  /* 0x0000000704007986 */ /* 0x000fe2000c101904 */
[----:B------:R-:W-:Y:S05]  /*0120*/  EXIT ;  /* 0x000000000000794d */ /* 0x000fea0003800000 */
.L_x_90:
        /* <DEDUP_REMOVED lines=13> */
.L_x_123:


//--------------------- .text._Z20I_W_B_multiplicationPfS_S_S_ii --------------------------
	.section	.text._Z20I_W_B_multiplicationPfS_S_S_ii,"ax",@progbits
	.align	128
        .global         _Z20I_W_B_multiplicationPfS_S_S_ii
        .type           _Z20I_W_B_multiplicationPfS_S_S_ii,@function
        .size           _Z20I_W_B_multiplicationPfS_S_S_ii,(.L_x_124 - _Z20I_W_B_multiplicationPfS_S_S_ii)
        .other          _Z20I_W_B_multiplicationPfS_S_S_ii,@"STO_CUDA_ENTRY STV_DEFAULT"
_Z20I_W_B_multiplicationPfS_S_S_ii:
.text._Z20I_W_B_multiplicationPfS_S_S_ii:
        /* <DEDUP_REMOVED lines=10> */
[----:B------:R-:W2:Y:S01]  /*00a0*/  LDCU UR8, c[0x0][0x3a4] ;  /* 0x00007480ff0877ac */ /* 0x000ea20008000800 */
[----:B0-----:R-:W-:-:S05]  /*00b0*/  IMAD.WIDE R2, R0, 0x4, R2 ;  /* 0x0000000400027825 */ /* 0x001fca00078e0202 */
[----:B-1----:R0:W5:Y:S01]  /*00c0*/  LDG.E R15, desc[UR16][R2.64] ;  /* 0x00000010020f7981 */ /* 0x002162000c1e1900 */
[----:B--2---:R-:W-:-:S09]  /*00d0*/  UISETP.GE.AND UP0, UPT, UR8, 0x1, UPT ;  /* 0x000000010800788c */ /* 0x004fd2000bf06270 */
[----:B0-----:R-:W-:Y:S05]  /*00e0*/  BRA.U !UP0, `(.L_x_91) ;  /* 0x00000009085c7547 */ /* 0x001fea000b800000 */
[----:B------:R-:W-:Y:S01]  /*00f0*/  UISETP.GE.U32.AND UP1, UPT, UR8, 0x10, UPT ;  /* 0x000000100800788c */ /* 0x000fe2000bf26070 */
[----:B------:R-:W-:Y:S01]  /*0100*/  HFMA2 R8, -RZ, RZ, 0, 0 ;  /* 0x00000000ff087431 */ /* 0x000fe200000001ff */
[----:B------:R-:W-:Y:S02]  /*0110*/  ULOP3.LUT UR9, UR8, 0xf, URZ, 0xc0, !UPT ;  /* 0x0000000f08097892 */ /* 0x000fe4000f8ec0ff */
[----:B------:R-:W-:Y:S02]  /*0120*/  IMAD R7, R0, UR8, RZ ;  /* 0x0000000800077c24 */ /* 0x000fe4000f8e02ff */
[----:B------:R-:W-:-:S03]  /*0130*/  UISETP.NE.AND UP0, UPT, UR9, URZ, UPT ;  /* 0x000000ff0900728c */ /* 0x000fc6000bf05270 */
[----:B------:R-:W-:Y:S08]  /*0140*/  BRA.U !UP1, `(.L_x_92) ;  /* 0x0000000509107547 */ /* 0x000ff0000b800000 */
[----:B------:R-:W0:Y:S01]  /*0150*/  LDCU.128 UR12, c[0x0][0x380] ;  /* 0x00007000ff0c77ac */ /* 0x000e220008000c00 */
[----:B------:R-:W-:Y:S01]  /*0160*/  MOV R6, R7 ;  /* 0x0000000700067202 */ /* 0x000fe20000000f00 */
[----:B------:R-:W-:-:S04]  /*0170*/  ULOP3.LUT UR10, UR8, 0x7ffffff0, URZ, 0xc0, !UPT ;  /* 0x7ffffff0080a7892 */ /* 0x000fc8000f8ec0ff */
[----:B------:R-:W-:Y:S02]  /*0180*/  UIADD3 UR11, UPT, UPT, -UR10, URZ, URZ ;  /* 0x000000ff0a0b7290 */ /* 0x000fe4000fffe1ff */
[----:B------:R-:W-:Y:S01]  /*0190*/  MOV R8, UR10 ;  /* 0x0000000a00087c02 */ /* 0x000fe20008000f00 */
[----:B0-----:R-:W-:Y:S02]  /*01a0*/  UIADD3 UR4, UP2, UPT, UR14, 0x20, URZ ;  /* 0x000000200e047890 */ /* 0x001fe4000ff5e0ff */
[----:B------:R-:W-:Y:S02]  /*01b0*/  UIADD3 UR6, UP1, UPT, UR12, 0x20, URZ ;  /* 0x000000200c067890 */ /* 0x000fe4000ff3e0ff */
[----:B------:R-:W-:Y:S02]  /*01c0*/  UIADD3.X UR5, UPT, UPT, URZ, UR15, URZ, UP2, !UPT ;  /* 0x0000000fff057290 */ /* 0x000fe400097fe4ff */
[----:B------:R-:W-:Y:S01]  /*01d0*/  MOV R2, UR4 ;  /* 0x0000000400027c02 */ /* 0x000fe20008000f00 */
[----:B------:R-:W-:-:S03]  /*01e0*/  UIADD3.X UR7, UPT, UPT, URZ, UR13, URZ, UP1, !UPT ;  /* 0x0000000dff077290 */ /* 0x000fc60008ffe4ff */
[----:B------:R-:W-:-:S09]  /*01f0*/  MOV R3, UR5 ;  /* 0x0000000500037c02 */ /* 0x000fd20008000f00 */
.L_x_93:
[----:B------:R-:W-:Y:S01]  /*0200*/  MOV R4, UR6 ;  /* 0x0000000600047c02 */ /* 0x000fe20008000f00 */
[----:B------:R-:W2:Y:S01]  /*0210*/  LDG.E R17, desc[UR16][R2.64+-0x20] ;  /* 0xffffe01002117981 */ /* 0x000ea2000c1e1900 */
[----:B------:R-:W-:-:S03]  /*0220*/  MOV R5, UR7 ;  /* 0x0000000700057c02 */ /* 0x000fc60008000f00 */
[----:B------:R-:W3:Y:S01]  /*0230*/  LDG.E R25, desc[UR16][R2.64+-0x1c] ;  /* 0xffffe41002197981 */ /* 0x000ee2000c1e1900 */
[----:B------:R-:W-:-:S03]  /*0240*/  IMAD.WIDE R4, R6, 0x4, R4 ;  /* 0x0000000406047825 */ /* 0x000fc600078e0204 */
[----:B------:R-:W4:Y:S04]  /*0250*/  LDG.E R19, desc[UR16][R2.64+-0x18] ;  /* 0xffffe81002137981 */ /* 0x000f28000c1e1900 */
[----:B------:R-:W2:Y:S04]  /*0260*/  LDG.E R16, desc[UR16][R4.64+-0x20] ;  /* 0xffffe01004107981 */ /* 0x000ea8000c1e1900 */
[----:B------:R-:W3:Y:S04]  /*0270*/  LDG.E R18, desc[UR16][R4.64+-0x1c] ;  /* 0xffffe41004127981 */ /* 0x000ee8000c1e1900 */
[----:B------:R-:W4:Y:S04]  /*0280*/  LDG.E R20, desc[UR16][R4.64+-0x18] ;  /* 0xffffe81004147981 */ /* 0x000f28000c1e1900 */
        /* <DEDUP_REMOVED lines=9> */
[----:B------:R-:W4:Y:S01]  /*0320*/  LDG.E R14, desc[UR16][R4.64+-0x4] ;  /* 0xfffffc10040e7981 */ /* 0x000f22000c1e1900 */
[----:B--2--5:R-:W-:-:S03]  /*0330*/  FFMA R17, R16, R17, R15 ;  /* 0x0000001110117223 */ /* 0x024fc6000000000f */
[----:B------:R-:W2:Y:S04]  /*0340*/  LDG.E R15, desc[UR16][R2.64] ;  /* 0x00000010020f7981 */ /* 0x000ea8000c1e1900 */
[----:B------:R-:W2:Y:S01]  /*0350*/  LDG.E R16, desc[UR16][R4.64] ;  /* 0x0000001004107981 */ /* 0x000ea2000c1e1900 */
[----:B---3--:R-:W-:-:S03]  /*0360*/  FFMA R25, R18, R25, R17 ;  /* 0x0000001912197223 */ /* 0x008fc60000000011 */
[----:B------:R-:W3:Y:S01]  /*0370*/  LDG.E R17, desc[UR16][R2.64+0x4] ;  /* 0x0000041002117981 */ /* 0x000ee2000c1e1900 */
[----:B----4-:R-:W-:-:S03]  /*0380*/  FFMA R26, R20, R19, R25 ;  /* 0x00000013141a7223 */ /* 0x010fc60000000019 */
[----:B------:R-:W3:Y:S04]  /*0390*/  LDG.E R18, desc[UR16][R4.64+0x4] ;  /* 0x0000041004127981 */ /* 0x000ee8000c1e1900 */
[----:B------:R-:W4:Y:S01]  /*03a0*/  LDG.E R20, desc[UR16][R2.64+0x8] ;  /* 0x0000081002147981 */ /* 0x000f22000c1e1900 */
[----:B------:R-:W-:-:S03]  /*03b0*/  FFMA R25, R21, R22, R26 ;  /* 0x0000001615197223 */ /* 0x000fc6000000001a */
[----:B------:R-:W4:Y:S04]  /*03c0*/  LDG.E R19, desc[UR16][R4.64+0x8] ;  /* 0x0000081004137981 */ /* 0x000f28000c1e1900 */
        /* <DEDUP_REMOVED lines=9> */
[----:B------:R-:W4:Y:S04]  /*0460*/  LDG.E R11, desc[UR16][R2.64+0x18] ;  /* 0x00001810020b7981 */ /* 0x000f28000c1e1900 */
[----:B------:R-:W4:Y:S04]  /*0470*/  LDG.E R12, desc[UR16][R4.64+0x18] ;  /* 0x00001810040c7981 */ /* 0x000f28000c1e1900 */
[----:B------:R-:W4:Y:S04]  /*0480*/  LDG.E R25, desc[UR16][R4.64+0x1c] ;  /* 0x00001c1004197981 */ /* 0x000f28000c1e1900 */
[----:B------:R0:W4:Y:S01]  /*0490*/  LDG.E R26, desc[UR16][R2.64+0x1c] ;  /* 0x00001c10021a7981 */ /* 0x000122000c1e1900 */
[----:B------:R-:W-:Y:S01]  /*04a0*/  FFMA R13, R14, R13, R27 ;  /* 0x0000000d0e0d7223 */ /* 0x000fe2000000001b */
[----:B------:R-:W-:-:S04]  /*04b0*/  UIADD3 UR11, UPT, UPT, UR11, 0x10, URZ ;  /* 0x000000100b0b7890 */ /* 0x000fc8000fffe0ff */
[----:B------:R-:W-:Y:S01]  /*04c0*/  UISETP.NE.AND UP1, UPT, UR11, URZ, UPT ;  /* 0x000000ff0b00728c */ /* 0x000fe2000bf25270 */
[----:B0-----:R-:W-:Y:S02]  /*04d0*/  IADD3 R2, P0, PT, R2, 0x40, RZ ;  /* 0x0000004002027810 */ /* 0x001fe40007f1e0ff */
[----:B------:R-:W-:Y:S02]  /*04e0*/  IADD3 R6, PT, PT, R6, 0x10, RZ ;  /* 0x0000001006067810 */ /* 0x000fe40007ffe0ff */
[----:B------:R-:W-:Y:S01]  /*04f0*/  IADD3.X R3, PT, PT, RZ, R3, RZ, P0, !PT ;  /* 0x00000003ff037210 */ /* 0x000fe200007fe4ff */
[----:B--2---:R-:W-:-:S04]  /*0500*/  FFMA R13, R16, R15, R13 ;  /* 0x0000000f100d7223 */ /* 0x004fc8000000000d */
[----:B---3--:R-:W-:-:S04]  /*0510*/  FFMA R18, R18, R17, R13 ;  /* 0x0000001112127223 */ /* 0x008fc8000000000d */
[----:B----4-:R-:W-:-:S04]  /*0520*/  FFMA R18, R19, R20, R18 ;  /* 0x0000001413127223 */ /* 0x010fc80000000012 */
[----:B------:R-:W-:-:S04]  /*0530*/  FFMA R18, R21, R22, R18 ;  /* 0x0000001615127223 */ /* 0x000fc80000000012 */
[----:B------:R-:W-:-:S04]  /*0540*/  FFMA R18, R23, R24, R18 ;  /* 0x0000001817127223 */ /* 0x000fc80000000012 */
[----:B------:R-:W-:-:S04]  /*0550*/  FFMA R9, R9, R10, R18 ;  /* 0x0000000a09097223 */ /* 0x000fc80000000012 */
[----:B------:R-:W-:-:S04]  /*0560*/  FFMA R12, R12, R11, R9 ;  /* 0x0000000b0c0c7223 */ /* 0x000fc80000000009 */
[----:B------:R-:W-:Y:S01]  /*0570*/  FFMA R15, R25, R26, R12 ;  /* 0x0000001a190f7223 */ /* 0x000fe2000000000c */
[----:B------:R-:W-:Y:S06]  /*0580*/  BRA.U UP1, `(.L_x_93) ;  /* 0xfffffffd011c7547 */ /* 0x000fec000b83ffff */
.L_x_92:
[----:B------:R-:W-:Y:S05]  /*0590*/  BRA.U !UP0, `(.L_x_91) ;  /* 0x0000000508307547 */ /* 0x000fea000b800000 */
[----:B------:R-:W-:Y:S02]  /*05a0*/  UISETP.GE.U32.AND UP0, UPT, UR9, 0x8, UPT ;  /* 0x000000080900788c */ /* 0x000fe4000bf06070 */
[----:B------:R-:W-:-:S04]  /*05b0*/  ULOP3.LUT UR5, UR8, 0x7, URZ, 0xc0, !UPT ;  /* 0x0000000708057892 */ /* 0x000fc8000f8ec0ff */
[----:B------:R-:W-:-:S03]  /*05c0*/  UISETP.NE.AND UP1, UPT, UR5, URZ, UPT ;  /* 0x000000ff0500728c */ /* 0x000fc6000bf25270 */
[----:B------:R-:W-:Y:S08]  /*05d0*/  BRA.U !UP0, `(.L_x_94) ;  /* 0x0000000108787547 */ /* 0x000ff0000b800000 */
[----:B------:R-:W0:Y:S01]  /*05e0*/  LDC.64 R2, c[0x0][0x380] ;  /* 0x0000e000ff027b82 */ /* 0x000e220000000a00 */
[----:B------:R-:W-:-:S07]  /*05f0*/  IADD3 R9, PT, PT, R7, R8, RZ ;  /* 0x0000000807097210 */ /* 0x000fce0007ffe0ff */
[----:B------:R-:W1:Y:S01]  /*0600*/  LDC.64 R4, c[0x0][0x388] ;  /* 0x0000e200ff047b82 */ /* 0x000e620000000a00 */
[----:B0-----:R-:W-:-:S05]  /*0610*/  IMAD.WIDE R2, R9, 0x4, R2 ;  /* 0x0000000409027825 */ /* 0x001fca00078e0202 */
[----:B------:R-:W2:Y:S01]  /*0620*/  LDG.E R10, desc[UR16][R2.64] ;  /* 0x00000010020a7981 */ /* 0x000ea2000c1e1900 */
[----:B-1----:R-:W-:-:S03]  /*0630*/  IMAD.WIDE.U32 R4, R8, 0x4, R4 ;  /* 0x0000000408047825 */ /* 0x002fc600078e0004 */
[----:B------:R-:W3:Y:S04]  /*0640*/  LDG.E R13, desc[UR16][R2.64+0x4] ;  /* 0x00000410020d7981 */ /* 0x000ee8000c1e1900 */
        /* <DEDUP_REMOVED lines=14> */
[----:B------:R-:W-:Y:S01]  /*0730*/  IADD3 R8, PT, PT, R8, 0x8, RZ ;  /* 0x0000000808087810 */ /* 0x000fe20007ffe0ff */
[----:B--2--5:R-:W-:-:S04]  /*0740*/  FFMA R10, R10, R11, R15 ;  /* 0x0000000b0a0a7223 */ /* 0x024fc8000000000f */
[----:B---3--:R-:W-:-:S04]  /*0750*/  FFMA R10, R13, R12, R10 ;  /* 0x0000000c0d0a7223 */ /* 0x008fc8000000000a */
[----:B----4-:R-:W-:-:S04]  /*0760*/  FFMA R10, R17, R14, R10 ;  /* 0x0000000e110a7223 */ /* 0x010fc8000000000a */
[----:B------:R-:W-:-:S04]  /*0770*/  FFMA R10, R19, R16, R10 ;  /* 0x00000010130a7223 */ /* 0x000fc8000000000a */
[----:B------:R-:W-:-:S04]  /*0780*/  FFMA R10, R21, R18, R10 ;  /* 0x00000012150a7223 */ /* 0x000fc8000000000a */
[----:B------:R-:W-:-:S04]  /*0790*/  FFMA R23, R23, R20, R10 ;  /* 0x0000001417177223 */ /* 0x000fc8000000000a */
[----:B------:R-:W-:-:S04]  /*07a0*/  FFMA R6, R6, R9, R23 ;  /* 0x0000000906067223 */ /* 0x000fc80000000017 */
[----:B------:R-:W-:-:S07]  /*07b0*/  FFMA R15, R25, R22, R6 ;  /* 0x00000016190f7223 */ /* 0x000fce0000000006 */
.L_x_94:
        /* <DEDUP_REMOVED lines=22> */
[----:B------:R-:W-:-:S07]  /*0920*/  FFMA R15, R17, R14, R6 ;  /* 0x0000000e110f7223 */ /* 0x000fce0000000006 */
.L_x_95:
[----:B------:R-:W-:Y:S05]  /*0930*/  BRA.U !UP1, `(.L_x_91) ;  /* 0x0000000109487547 */ /* 0x000fea000b800000 */
[----:B------:R-:W0:Y:S01]  /*0940*/  LDC.64 R2, c[0x0][0x388] ;  /* 0x0000e200ff027b82 */ /* 0x000e220000000a00 */
[----:B------:R-:W-:Y:S01]  /*0950*/  IADD3 R7, PT, PT, R7, R8, RZ ;  /* 0x0000000807077210 */ /* 0x000fe20007ffe0ff */
[----:B------:R-:W-:-:S06]  /*0960*/  UIADD3 UR4, UPT, UPT, -UR4, URZ, URZ ;  /* 0x000000ff04047290 */ /* 0x000fcc000fffe1ff */
[----:B------:R-:W1:Y:S01]  /*0970*/  LDC.64 R10, c[0x0][0x380] ;  /* 0x0000e000ff0a7b82 */ /* 0x000e620000000a00 */
[----:B0-----:R-:W-:-:S03]  /*0980*/  IMAD.WIDE.U32 R2, R8, 0x4, R2 ;  /* 0x0000000408027825 */ /* 0x001fc600078e0002 */
[----:B------:R-:W-:Y:S02]  /*0990*/  MOV R6, R2 ;  /* 0x0000000200067202 */ /* 0x000fe40000000f00 */
[----:B------:R-:W-:-:S07]  /*09a0*/  MOV R5, R3 ;  /* 0x0000000300057202 */ /* 0x000fce0000000f00 */
.L_x_96:
[----:B-1----:R-:W-:Y:S01]  /*09b0*/  IMAD.WIDE R2, R7, 0x4, R10 ;  /* 0x0000000407027825 */ /* 0x002fe200078e020a */
[----:B------:R-:W-:-:S05]  /*09c0*/  MOV R4, R6 ;  /* 0x0000000600047202 */ /* 0x000fca0000000f00 */
[----:B------:R-:W2:Y:S04]  /*09d0*/  LDG.E R2, desc[UR16][R2.64] ;  /* 0x0000001002027981 */ /* 0x000ea8000c1e1900 */
[----:B------:R0:W2:Y:S01]  /*09e0*/  LDG.E R4, desc[UR16][R4.64] ;  /* 0x0000001004047981 */ /* 0x0000a2000c1e1900 */
[----:B------:R-:W-:Y:S01]  /*09f0*/  UIADD3 UR4, UPT, UPT, UR4, 0x1, URZ ;  /* 0x0000000104047890 */ /* 0x000fe2000fffe0ff */
[----:B------:R-:W-:Y:S02]  /*0a00*/  IADD3 R6, P0, PT, R6, 0x4, RZ ;  /* 0x0000000406067810 */ /* 0x000fe40007f1e0ff */
[----:B------:R-:W-:Y:S01]  /*0a10*/  IADD3 R7, PT, PT, R7, 0x1, RZ ;  /* 0x0000000107077810 */ /* 0x000fe20007ffe0ff */
[----:B------:R-:W-:Y:S01]  /*0a20*/  UISETP.NE.AND UP0, UPT, UR4, URZ, UPT ;  /* 0x000000ff0400728c */ /* 0x000fe2000bf05270 */
[----:B0-----:R-:W-:Y:S01]  /*0a30*/  IADD3.X R5, PT, PT, RZ, R5, RZ, P0, !PT ;  /* 0x00000005ff057210 */ /* 0x001fe200007fe4ff */
[----:B--2--5:R-:W-:-:S07]  /*0a40*/  FFMA R15, R2, R4, R15 ;  /* 0x00000004020f7223 */ /* 0x024fce000000000f */
[----:B------:R-:W-:Y:S05]  /*0a50*/  BRA.U UP0, `(.L_x_96) ;  /* 0xfffffffd00d47547 */ /* 0x000fea000b83ffff */
.L_x_91:
[----:B------:R-:W0:Y:S02]  /*0a60*/  LDC.64 R2, c[0x0][0x398] ;  /* 0x0000e600ff027b82 */ /* 0x000e240000000a00 */
[----:B0-----:R-:W-:-:S05]  /*0a70*/  IMAD.WIDE R2, R0, 0x4, R2 ;  /* 0x0000000400027825 */ /* 0x001fca00078e0202 */
[----:B-----5:R-:W-:Y:S01]  /*0a80*/  STG.E desc[UR16][R2.64], R15 ;  /* 0x0000000f02007986 */ /* 0x020fe2000c101910 */
[----:B------:R-:W-:Y:S05]  /*0a90*/  EXIT ;  /* 0x000000000000794d */ /* 0x000fea0003800000 */
.L_x_97:
        /* <DEDUP_REMOVED lines=14> */
.L_x_124:


//--------------------- .nv.shared.reserved.0     --------------------------
	.section	.nv.shared.reserved.0,"aw",@nobits
	.weak		__nv_reservedSMEM_offset_0_alias
	.size		__nv_reservedSMEM_offset_0_alias, 0, 64
	.other		__nv_reservedSMEM_offset_0_alias,@"STO_CUDA_RESERVED_SHARED STV_DEFAULT"
__nv_reservedSMEM_offset_0_alias:
	.zero		0
	.zero		64


//--------------------- .nv.shared._Z17reduce_sum_kernelPfS_i --------------------------
	.section	.nv.shared._Z17reduce_sum_kernelPfS_i,"aw",@nobits
	.sectionflags	@""
	.align	4
.nv.shared._Z17reduce_sum_kernelPfS_i:
	.zero		2048


//--------------------- .nv.shared._Z26softmax_dot_product_kernelPfS_S_i --------------------------
	.section	.nv.shared._Z26softmax_dot_product_kernelPfS_S_i,"aw",@nobits
	.sectionflags	@""
	.align	4
.nv.shared._Z26softmax_dot_product_kernelPfS_S_i:
	.zero		2048


//--------------------- .nv.shared._Z22softmax_exp_sum_kernelPfS_fS_i --------------------------
	.section	.nv.shared._Z22softmax_exp_sum_kernelPfS_fS_i,"aw",@nobits
	.sectionflags	@""
	.align	4
.nv.shared._Z22softmax_exp_sum_kernelPfS_fS_i:
	.zero		2048


//--------------------- .nv.shared._Z15find_max_kernelPfS_i --------------------------
	.section	.nv.shared._Z15find_max_kernelPfS_i,"aw",@nobits
	.sectionflags	@""
	.align	4
.nv.shared._Z15find_max_kernelPfS_i:
	.zero		2048


//--------------------- .nv.constant0._Z41backward_cross_entropy_loss_kernel_simplePfS_S_i --------------------------
	.section	.nv.constant0._Z41backward_cross_entropy_loss_kernel_simplePfS_S_i,"a",@progbits
	.sectionflags	@""
	.align	4
.nv.constant0._Z41backward_cross_entropy_loss_kernel_simplePfS_S_i:
	.zero		924


//--------------------- .nv.constant0._Z34backward_cross_entropy_loss_kernelPfS_S_S_i --------------------------
	.section	.nv.constant0._Z34backward_cross_entropy_loss_kernelPfS_S_S_i,"a",@progbits
	.sectionflags	@""
	.align	4
.nv.constant0._Z34backward_cross_entropy_loss_kernelPfS_S_S_i:
	.zero		932


//--------------------- .nv.constant0._Z25cross_entropy_loss_kernelPfS_S_i --------------------------
	.section	.nv.constant0._Z25cross_entropy_loss_kernelPfS_S_i,"a",@progbits
	.sectionflags	@""
	.align	4
.nv.constant0._Z25cross_entropy_loss_kernelPfS_S_i:
	.zero		924


//--------------------- .nv.constant0._Z23one_hot_encoding_kernelPfii --------------------------
	.section	.nv.constant0._Z23one_hot_encoding_kernelPfii,"a",@progbits
	.sectionflags	@""
	.align	4
.nv.constant0._Z23one_hot_encoding_kernelPfii:
	.zero		912


//--------------------- .nv.constant0._Z31backward_mse_loss_kernel_simplePfS_S_i --------------------------
	.section	.nv.constant0._Z31backward_mse_loss_kernel_simplePfS_S_i,"a",@progbits
	.sectionflags	@""
	.align	4
.nv.constant0._Z31backward_mse_loss_kernel_simplePfS_S_i:
	.zero		924


//--------------------- .nv.constant0._Z24backward_mse_loss_kernelPfS_S_S_i --------------------------
	.section	.nv.constant0._Z24backward_mse_loss_kernelPfS_S_S_i,"a",@progbits
	.sectionflags	@""
	.align	4
.nv.constant0._Z24backward_mse_loss_kernelPfS_S_S_i:
	.zero		932


//--------------------- .nv.constant0._Z15mse_loss_kernelPfS_S_i --------------------------
	.section	.nv.constant0._Z15mse_loss_kernelPfS_S_i,"a",@progbits
	.sectionflags	@""
	.align	4
.nv.constant0._Z15mse_loss_kernelPfS_S_i:
	.zero		924


//--------------------- .nv.constant0._Z17reduce_sum_kernelPfS_i --------------------------
	.section	.nv.constant0._Z17reduce_sum_kernelPfS_i,"a",@progbits
	.sectionflags	@""
	.align	4
.nv.constant0._Z17reduce_sum_kernelPfS_i:
	.zero		916


//--------------------- .nv.constant0._Z23softmax_backward_kernelPfS_S_S_fi --------------------------
	.section	.nv.constant0._Z23softmax_backward_kernelPfS_S_S_fi,"a",@progbits
	.sectionflags	@""
	.align	4
.nv.constant0._Z23softmax_backward_kernelPfS_S_S_fi:
	.zero		936


//--------------------- .nv.constant0._Z26softmax_dot_product_kernelPfS_S_i --------------------------
	.section	.nv.constant0._Z26softmax_dot_product_kernelPfS_S_i,"a",@progbits
	.sectionflags	@""
	.align	4
.nv.constant0._Z26softmax_dot_product_kernelPfS_S_i:
	.zero		924


//--------------------- .nv.constant0._Z24softmax_normalize_kernelPfS_i --------------------------
	.section	.nv.constant0._Z24softmax_normalize_kernelPfS_i,"a",@progbits
	.sectionflags	@""
	.align	4
.nv.constant0._Z24softmax_normalize_kernelPfS_i:
	.zero		916


//--------------------- .nv.constant0._Z22softmax_exp_sum_kernelPfS_fS_i --------------------------
	.section	.nv.constant0._Z22softmax_exp_sum_kernelPfS_fS_i,"a",@progbits
	.sectionflags	@""
	.align	4
.nv.constant0._Z22softmax_exp_sum_kernelPfS_fS_i:
	.zero		932


//--------------------- .nv.constant0._Z15find_max_kernelPfS_i --------------------------
	.section	.nv.constant0._Z15find_max_kernelPfS_i,"a",@progbits
	.sectionflags	@""
	.align	4
.nv.constant0._Z15find_max_kernelPfS_i:
	.zero		916


//--------------------- .nv.constant0._Z15backward_linearPfS_S_i --------------------------
	.section	.nv.constant0._Z15backward_linearPfS_S_i,"a",@progbits
	.sectionflags	@""
	.align	4
.nv.constant0._Z15backward_linearPfS_S_i:
	.zero		924


//--------------------- .nv.constant0._Z13backward_reluPfS_S_i --------------------------
	.section	.nv.constant0._Z13backward_reluPfS_S_i,"a",@progbits
	.sectionflags	@""
	.align	4
.nv.constant0._Z13backward_reluPfS_S_i:
	.zero		924


//--------------------- .nv.constant0._Z13backward_tanhPfS_S_i --------------------------
	.section	.nv.constant0._Z13backward_tanhPfS_S_i,"a",@progbits
	.sectionflags	@""
	.align	4
.nv.constant0._Z13backward_tanhPfS_S_i:
	.zero		924


//--------------------- .nv.constant0._Z15activation_reluPfi --------------------------
	.section	.nv.constant0._Z15activation_reluPfi,"a",@progbits
	.sectionflags	@""
	.align	4
.nv.constant0._Z15activation_reluPfi:
	.zero		908


//--------------------- .nv.constant0._Z15activation_tanhPfi --------------------------
	.section	.nv.constant0._Z15activation_tanhPfi,"a",@progbits
	.sectionflags	@""
	.align	4
.nv.constant0._Z15activation_tanhPfi:
	.zero		908


//--------------------- .nv.constant0._Z13backward_biasPfS_S_i --------------------------
	.section	.nv.constant0._Z13backward_biasPfS_S_i,"a",@progbits
	.sectionflags	@""
	.align	4
.nv.constant0._Z13backward_biasPfS_S_i:
	.zero		924


//--------------------- .nv.constant0._Z10backward_WPfS_S_S_S_ii --------------------------
	.section	.nv.constant0._Z10backward_WPfS_S_S_S_ii,"a",@progbits
	.sectionflags	@""
	.align	4
.nv.constant0._Z10backward_WPfS_S_S_S_ii:
	.zero		944


//--------------------- .nv.constant0._Z13vector_updatePfS_fi --------------------------
	.section	.nv.constant0._Z13vector_updatePfS_fi,"a",@progbits
	.sectionflags	@""
	.align	4
.nv.constant0._Z13vector_updatePfS_fi:
	.zero		920


//--------------------- .nv.constant0._Z20I_W_B_multiplicationPfS_S_S_ii --------------------------
	.section	.nv.constant0._Z20I_W_B_multiplicationPfS_S_S_ii,"a",@progbits
	.sectionflags	@""
	.align	4
.nv.constant0._Z20I_W_B_multiplicationPfS_S_S_ii:
	.zero		936


//--------------------- SYMBOLS --------------------------

	.type		.nv.reservedSmem.offset0,@object
	.size		.nv.reservedSmem.offset0,0x4
	.type		.nv.reservedSmem.cap,@object
	.size		.nv.reservedSmem.cap,0x4
